//
// Generated by NVIDIA NVVM Compiler
//
// Compiler Build ID: CL-36424714
// Cuda compilation tools, release 13.0, V13.0.88
// Based on NVVM 20.0.0
//

.version 9.0
.target sm_100
.address_size 64

	// .globl	_Z21convertRgb2GrayKernelPhiiS_
.extern .shared .align 16 .b8 s_inPixels[];

.visible .entry _Z21convertRgb2GrayKernelPhiiS_(
	.param .u64 .ptr .align 1 _Z21convertRgb2GrayKernelPhiiS__param_0,
	.param .u32 _Z21convertRgb2GrayKernelPhiiS__param_1,
	.param .u32 _Z21convertRgb2GrayKernelPhiiS__param_2,
	.param .u64 .ptr .align 1 _Z21convertRgb2GrayKernelPhiiS__param_3
)
{
	.reg .pred 	%p<4>;
	.reg .b16 	%rs<4>;
	.reg .b32 	%r<14>;
	.reg .b32 	%f<7>;
	.reg .b64 	%rd<9>;

	ld.param.u64 	%rd1, [_Z21convertRgb2GrayKernelPhiiS__param_0];
	ld.param.u32 	%r3, [_Z21convertRgb2GrayKernelPhiiS__param_1];
	ld.param.u32 	%r4, [_Z21convertRgb2GrayKernelPhiiS__param_2];
	ld.param.u64 	%rd2, [_Z21convertRgb2GrayKernelPhiiS__param_3];
	mov.u32 	%r5, %ctaid.y;
	mov.u32 	%r6, %ntid.y;
	mov.u32 	%r7, %tid.y;
	mad.lo.s32 	%r1, %r5, %r6, %r7;
	mov.u32 	%r8, %ctaid.x;
	mov.u32 	%r9, %ntid.x;
	mov.u32 	%r10, %tid.x;
	mad.lo.s32 	%r2, %r8, %r9, %r10;
	setp.ge.s32 	%p1, %r1, %r4;
	setp.ge.s32 	%p2, %r2, %r3;
	or.pred  	%p3, %p2, %p1;
	@%p3 bra 	$L__BB0_2;
	cvta.to.global.u64 	%rd3, %rd1;
	cvta.to.global.u64 	%rd4, %rd2;
	mad.lo.s32 	%r11, %r3, %r1, %r2;
	mul.lo.s32 	%r12, %r11, 3;
	cvt.s64.s32 	%rd5, %r12;
	add.s64 	%rd6, %rd3, %rd5;
	ld.global.u8 	%rs1, [%rd6];
	ld.global.u8 	%rs2, [%rd6+1];
	ld.global.u8 	%rs3, [%rd6+2];
	cvt.rn.f32.u16 	%f1, %rs1;
	cvt.rn.f32.u16 	%f2, %rs2;
	mul.f32 	%f3, %f2, 0f3F1645A2;
	fma.rn.f32 	%f4, %f1, 0f3E991687, %f3;
	cvt.rn.f32.u16 	%f5, %rs3;
	fma.rn.f32 	%f6, %f5, 0f3DE978D5, %f4;
	cvt.rzi.u32.f32 	%r13, %f6;
	cvt.s64.s32 	%rd7, %r11;
	add.s64 	%rd8, %rd4, %rd7;
	st.global.u8 	[%rd8], %r13;
$L__BB0_2:
	ret;

}
	// .globl	_Z17convolutionKernelPhiiPfS0_iS0_
.visible .entry _Z17convolutionKernelPhiiPfS0_iS0_(
	.param .u64 .ptr .align 1 _Z17convolutionKernelPhiiPfS0_iS0__param_0,
	.param .u32 _Z17convolutionKernelPhiiPfS0_iS0__param_1,
	.param .u32 _Z17convolutionKernelPhiiPfS0_iS0__param_2,
	.param .u64 .ptr .align 1 _Z17convolutionKernelPhiiPfS0_iS0__param_3,
	.param .u64 .ptr .align 1 _Z17convolutionKernelPhiiPfS0_iS0__param_4,
	.param .u32 _Z17convolutionKernelPhiiPfS0_iS0__param_5,
	.param .u64 .ptr .align 1 _Z17convolutionKernelPhiiPfS0_iS0__param_6
)
{
	.reg .pred 	%p<17>;
	.reg .b16 	%rs<17>;
	.reg .b32 	%r<92>;
	.reg .b32 	%f<124>;
	.reg .b64 	%rd<46>;

	ld.param.u64 	%rd10, [_Z17convolutionKernelPhiiPfS0_iS0__param_0];
	ld.param.u32 	%r40, [_Z17convolutionKernelPhiiPfS0_iS0__param_1];
	ld.param.u32 	%r41, [_Z17convolutionKernelPhiiPfS0_iS0__param_2];
	ld.param.u64 	%rd12, [_Z17convolutionKernelPhiiPfS0_iS0__param_3];
	ld.param.u64 	%rd13, [_Z17convolutionKernelPhiiPfS0_iS0__param_4];
	ld.param.u32 	%r42, [_Z17convolutionKernelPhiiPfS0_iS0__param_5];
	cvta.to.global.u64 	%rd1, %rd13;
	cvta.to.global.u64 	%rd2, %rd12;
	mov.u32 	%r1, %ntid.x;
	add.s32 	%r43, %r1, %r42;
	add.s32 	%r2, %r43, -1;
	mov.u32 	%r3, %ntid.y;
	add.s32 	%r44, %r3, %r42;
	add.s32 	%r4, %r44, -1;
	mov.u32 	%r5, %tid.y;
	setp.ge.s32 	%p1, %r5, %r4;
	@%p1 bra 	$L__BB1_6;
	mov.u32 	%r6, %tid.x;
	mov.u32 	%r45, %ctaid.y;
	mul.lo.s32 	%r46, %r45, %r3;
	shr.u32 	%r47, %r42, 31;
	add.s32 	%r48, %r42, %r47;
	shr.s32 	%r49, %r48, 1;
	sub.s32 	%r7, %r46, %r49;
	mov.u32 	%r50, %ctaid.x;
	mul.lo.s32 	%r51, %r50, %r1;
	sub.s32 	%r8, %r51, %r49;
	add.s32 	%r9, %r41, -1;
	add.s32 	%r10, %r40, -1;
	cvta.to.global.u64 	%rd3, %rd10;
	mov.u32 	%r84, %r5;
$L__BB1_2:
	setp.ge.s32 	%p2, %r6, %r2;
	@%p2 bra 	$L__BB1_5;
	add.s32 	%r52, %r7, %r84;
	max.s32 	%r53, %r52, 0;
	min.s32 	%r54, %r53, %r9;
	mul.lo.s32 	%r12, %r54, %r40;
	mul.lo.s32 	%r13, %r84, %r2;
	mov.u32 	%r85, %r6;
$L__BB1_4:
	add.s32 	%r55, %r8, %r85;
	max.s32 	%r56, %r55, 0;
	min.s32 	%r57, %r56, %r10;
	add.s32 	%r58, %r57, %r12;
	cvt.s64.s32 	%rd14, %r58;
	add.s64 	%rd15, %rd3, %rd14;
	ld.global.u8 	%rs1, [%rd15];
	add.s32 	%r59, %r85, %r13;
	mov.u32 	%r60, s_inPixels;
	add.s32 	%r61, %r60, %r59;
	st.shared.u8 	[%r61], %rs1;
	add.s32 	%r85, %r85, %r1;
	setp.lt.s32 	%p3, %r85, %r2;
	@%p3 bra 	$L__BB1_4;
$L__BB1_5:
	add.s32 	%r84, %r84, %r3;
	setp.lt.s32 	%p4, %r84, %r4;
	@%p4 bra 	$L__BB1_2;
$L__BB1_6:
	bar.sync 	0;
	mov.u32 	%r62, %ctaid.x;
	mov.u32 	%r17, %tid.x;
	mad.lo.s32 	%r18, %r62, %r1, %r17;
	mov.u32 	%r63, %ctaid.y;
	mad.lo.s32 	%r19, %r63, %r3, %r5;
	setp.ge.s32 	%p5, %r19, %r41;
	setp.ge.s32 	%p6, %r18, %r40;
	or.pred  	%p7, %p6, %p5;
	@%p7 bra 	$L__BB1_22;
	setp.lt.s32 	%p8, %r42, 1;
	@%p8 bra 	$L__BB1_21;
	and.b32  	%r20, %r42, 7;
	and.b32  	%r21, %r42, 3;
	and.b32  	%r22, %r42, 2147483640;
	and.b32  	%r23, %r42, 1;
	neg.s32 	%r24, %r22;
	mov.b32 	%r86, 0;
$L__BB1_9:
	setp.lt.u32 	%p9, %r42, 8;
	mul.lo.s32 	%r26, %r86, %r42;
	add.s32 	%r66, %r86, %r5;
	mul.lo.s32 	%r27, %r66, %r2;
	add.s32 	%r28, %r27, %r17;
	mov.b32 	%r90, 0;
	@%p9 bra 	$L__BB1_12;
	mov.u32 	%r67, s_inPixels;
	add.s32 	%r68, %r17, %r67;
	add.s32 	%r69, %r68, %r27;
	add.s32 	%r87, %r69, 3;
	mul.wide.u32 	%rd16, %r26, 4;
	add.s64 	%rd17, %rd1, %rd16;
	add.s64 	%rd45, %rd17, 16;
	add.s64 	%rd18, %rd2, %rd16;
	add.s64 	%rd44, %rd18, 16;
	mov.u32 	%r88, %r24;
$L__BB1_11:
	.pragma "nounroll";
	ld.global.f32 	%f32, [%rd44+-16];
	ld.shared.u8 	%rs2, [%r87+-3];
	cvt.rn.f32.u16 	%f33, %rs2;
	fma.rn.f32 	%f34, %f32, %f33, %f120;
	ld.global.f32 	%f35, [%rd45+-16];
	fma.rn.f32 	%f36, %f35, %f33, %f121;
	ld.global.f32 	%f37, [%rd44+-12];
	ld.shared.u8 	%rs3, [%r87+-2];
	cvt.rn.f32.u16 	%f38, %rs3;
	fma.rn.f32 	%f39, %f37, %f38, %f34;
	ld.global.f32 	%f40, [%rd45+-12];
	fma.rn.f32 	%f41, %f40, %f38, %f36;
	ld.global.f32 	%f42, [%rd44+-8];
	ld.shared.u8 	%rs4, [%r87+-1];
	cvt.rn.f32.u16 	%f43, %rs4;
	fma.rn.f32 	%f44, %f42, %f43, %f39;
	ld.global.f32 	%f45, [%rd45+-8];
	fma.rn.f32 	%f46, %f45, %f43, %f41;
	ld.global.f32 	%f47, [%rd44+-4];
	ld.shared.u8 	%rs5, [%r87];
	cvt.rn.f32.u16 	%f48, %rs5;
	fma.rn.f32 	%f49, %f47, %f48, %f44;
	ld.global.f32 	%f50, [%rd45+-4];
	fma.rn.f32 	%f51, %f50, %f48, %f46;
	ld.global.f32 	%f52, [%rd44];
	ld.shared.u8 	%rs6, [%r87+1];
	cvt.rn.f32.u16 	%f53, %rs6;
	fma.rn.f32 	%f54, %f52, %f53, %f49;
	ld.global.f32 	%f55, [%rd45];
	fma.rn.f32 	%f56, %f55, %f53, %f51;
	ld.global.f32 	%f57, [%rd44+4];
	ld.shared.u8 	%rs7, [%r87+2];
	cvt.rn.f32.u16 	%f58, %rs7;
	fma.rn.f32 	%f59, %f57, %f58, %f54;
	ld.global.f32 	%f60, [%rd45+4];
	fma.rn.f32 	%f61, %f60, %f58, %f56;
	ld.global.f32 	%f62, [%rd44+8];
	ld.shared.u8 	%rs8, [%r87+3];
	cvt.rn.f32.u16 	%f63, %rs8;
	fma.rn.f32 	%f64, %f62, %f63, %f59;
	ld.global.f32 	%f65, [%rd45+8];
	fma.rn.f32 	%f66, %f65, %f63, %f61;
	ld.global.f32 	%f67, [%rd44+12];
	ld.shared.u8 	%rs9, [%r87+4];
	cvt.rn.f32.u16 	%f68, %rs9;
	fma.rn.f32 	%f120, %f67, %f68, %f64;
	ld.global.f32 	%f69, [%rd45+12];
	fma.rn.f32 	%f121, %f69, %f68, %f66;
	add.s32 	%r88, %r88, 8;
	add.s32 	%r87, %r87, 8;
	add.s64 	%rd45, %rd45, 32;
	add.s64 	%rd44, %rd44, 32;
	setp.ne.s32 	%p10, %r88, 0;
	mov.u32 	%r90, %r22;
	@%p10 bra 	$L__BB1_11;
$L__BB1_12:
	setp.eq.s32 	%p11, %r20, 0;
	@%p11 bra 	$L__BB1_20;
	add.s32 	%r70, %r20, -1;
	setp.lt.u32 	%p12, %r70, 3;
	@%p12 bra 	$L__BB1_15;
	add.s32 	%r71, %r90, %r26;
	mul.wide.u32 	%rd19, %r71, 4;
	add.s64 	%rd20, %rd2, %rd19;
	ld.global.f32 	%f71, [%rd20];
	add.s32 	%r72, %r28, %r90;
	mov.u32 	%r73, s_inPixels;
	add.s32 	%r74, %r73, %r72;
	ld.shared.u8 	%rs10, [%r74];
	cvt.rn.f32.u16 	%f72, %rs10;
	fma.rn.f32 	%f73, %f71, %f72, %f120;
	add.s64 	%rd21, %rd1, %rd19;
	ld.global.f32 	%f74, [%rd21];
	fma.rn.f32 	%f75, %f74, %f72, %f121;
	cvt.u64.u32 	%rd22, %r26;
	cvt.u64.u32 	%rd23, %r90;
	add.s64 	%rd24, %rd23, %rd22;
	shl.b64 	%rd25, %rd24, 2;
	add.s64 	%rd26, %rd2, %rd25;
	ld.global.f32 	%f76, [%rd26+4];
	ld.shared.u8 	%rs11, [%r74+1];
	cvt.rn.f32.u16 	%f77, %rs11;
	fma.rn.f32 	%f78, %f76, %f77, %f73;
	add.s64 	%rd27, %rd1, %rd25;
	ld.global.f32 	%f79, [%rd27+4];
	fma.rn.f32 	%f80, %f79, %f77, %f75;
	ld.global.f32 	%f81, [%rd26+8];
	ld.shared.u8 	%rs12, [%r74+2];
	cvt.rn.f32.u16 	%f82, %rs12;
	fma.rn.f32 	%f83, %f81, %f82, %f78;
	ld.global.f32 	%f84, [%rd27+8];
	fma.rn.f32 	%f85, %f84, %f82, %f80;
	ld.global.f32 	%f86, [%rd26+12];
	ld.shared.u8 	%rs13, [%r74+3];
	cvt.rn.f32.u16 	%f87, %rs13;
	fma.rn.f32 	%f120, %f86, %f87, %f83;
	ld.global.f32 	%f88, [%rd27+12];
	fma.rn.f32 	%f121, %f88, %f87, %f85;
	add.s32 	%r90, %r90, 4;
$L__BB1_15:
	setp.eq.s32 	%p13, %r21, 0;
	@%p13 bra 	$L__BB1_20;
	setp.eq.s32 	%p14, %r21, 1;
	@%p14 bra 	$L__BB1_18;
	add.s32 	%r75, %r90, %r26;
	mul.wide.u32 	%rd28, %r75, 4;
	add.s64 	%rd29, %rd2, %rd28;
	ld.global.f32 	%f90, [%rd29];
	add.s32 	%r76, %r28, %r90;
	mov.u32 	%r77, s_inPixels;
	add.s32 	%r78, %r77, %r76;
	ld.shared.u8 	%rs14, [%r78];
	cvt.rn.f32.u16 	%f91, %rs14;
	fma.rn.f32 	%f92, %f90, %f91, %f120;
	add.s64 	%rd30, %rd1, %rd28;
	ld.global.f32 	%f93, [%rd30];
	fma.rn.f32 	%f94, %f93, %f91, %f121;
	cvt.u64.u32 	%rd31, %r26;
	cvt.u64.u32 	%rd32, %r90;
	add.s64 	%rd33, %rd32, %rd31;
	shl.b64 	%rd34, %rd33, 2;
	add.s64 	%rd35, %rd2, %rd34;
	ld.global.f32 	%f95, [%rd35+4];
	ld.shared.u8 	%rs15, [%r78+1];
	cvt.rn.f32.u16 	%f96, %rs15;
	fma.rn.f32 	%f120, %f95, %f96, %f92;
	add.s64 	%rd36, %rd1, %rd34;
	ld.global.f32 	%f97, [%rd36+4];
	fma.rn.f32 	%f121, %f97, %f96, %f94;
	add.s32 	%r90, %r90, 2;
$L__BB1_18:
	setp.eq.s32 	%p15, %r23, 0;
	@%p15 bra 	$L__BB1_20;
	add.s32 	%r79, %r90, %r26;
	mul.wide.u32 	%rd37, %r79, 4;
	add.s64 	%rd38, %rd2, %rd37;
	ld.global.f32 	%f98, [%rd38];
	add.s32 	%r80, %r28, %r90;
	mov.u32 	%r81, s_inPixels;
	add.s32 	%r82, %r81, %r80;
	ld.shared.u8 	%rs16, [%r82];
	cvt.rn.f32.u16 	%f99, %rs16;
	fma.rn.f32 	%f120, %f98, %f99, %f120;
	add.s64 	%rd39, %rd1, %rd37;
	ld.global.f32 	%f100, [%rd39];
	fma.rn.f32 	%f121, %f100, %f99, %f121;
$L__BB1_20:
	add.s32 	%r86, %r86, 1;
	setp.ne.s32 	%p16, %r86, %r42;
	@%p16 bra 	$L__BB1_9;
$L__BB1_21:
	ld.param.u64 	%rd43, [_Z17convolutionKernelPhiiPfS0_iS0__param_6];
	abs.f32 	%f101, %f120;
	abs.f32 	%f102, %f121;
	add.f32 	%f103, %f101, %f102;
	mad.lo.s32 	%r83, %r40, %r19, %r18;
	cvta.to.global.u64 	%rd40, %rd43;
	mul.wide.s32 	%rd41, %r83, 4;
	add.s64 	%rd42, %rd40, %rd41;
	st.global.f32 	[%rd42], %f103;
$L__BB1_22:
	ret;

}
	// .globl	_Z32calcCumulativeEnergyMatrixKernelPfiiS_
.visible .entry _Z32calcCumulativeEnergyMatrixKernelPfiiS_(
	.param .u64 .ptr .align 1 _Z32calcCumulativeEnergyMatrixKernelPfiiS__param_0,
	.param .u32 _Z32calcCumulativeEnergyMatrixKernelPfiiS__param_1,
	.param .u32 _Z32calcCumulativeEnergyMatrixKernelPfiiS__param_2,
	.param .u64 .ptr .align 1 _Z32calcCumulativeEnergyMatrixKernelPfiiS__param_3
)
{
	.reg .pred 	%p<17>;
	.reg .b32 	%r<32>;
	.reg .b32 	%f<57>;
	.reg .b64 	%rd<139>;

	ld.param.u64 	%rd67, [_Z32calcCumulativeEnergyMatrixKernelPfiiS__param_0];
	ld.param.u32 	%r15, [_Z32calcCumulativeEnergyMatrixKernelPfiiS__param_1];
	ld.param.u32 	%r29, [_Z32calcCumulativeEnergyMatrixKernelPfiiS__param_2];
	ld.param.u64 	%rd68, [_Z32calcCumulativeEnergyMatrixKernelPfiiS__param_3];
	cvta.to.global.u64 	%rd1, %rd68;
	cvta.to.global.u64 	%rd2, %rd67;
	mov.u32 	%r17, %tid.x;
	mov.u32 	%r18, %ctaid.x;
	mov.u32 	%r19, %ntid.x;
	mad.lo.s32 	%r1, %r18, %r19, %r17;
	setp.ge.s32 	%p1, %r1, %r15;
	@%p1 bra 	$L__BB2_34;
	mul.lo.s32 	%r20, %r29, %r15;
	mul.wide.s32 	%rd69, %r20, 4;
	add.s64 	%rd3, %rd2, %rd69;
	add.s64 	%rd4, %rd1, %rd69;
	neg.s32 	%r21, %r1;
	cvt.s64.s32 	%rd5, %r21;
	mul.wide.s32 	%rd70, %r21, 4;
	add.s64 	%rd71, %rd3, %rd70;
	ld.global.f32 	%f21, [%rd71+-4];
	add.s64 	%rd72, %rd4, %rd70;
	st.global.f32 	[%rd72+-4], %f21;
	bar.sync 	0;
	setp.lt.s32 	%p2, %r29, 2;
	@%p2 bra 	$L__BB2_34;
	add.s64 	%rd123, %rd3, -4;
	add.s64 	%rd124, %rd4, -4;
	add.s32 	%r2, %r29, -2;
	add.s32 	%r3, %r15, -1;
	neg.s32 	%r22, %r15;
	cvt.s64.s32 	%rd8, %r22;
	add.s64 	%rd9, %rd8, %rd5;
	sub.s32 	%r4, 1, %r1;
	shl.b32 	%r23, %r15, 1;
	sub.s32 	%r24, 1, %r23;
	cvt.s64.s32 	%rd10, %r24;
	sub.s32 	%r5, 1, %r15;
	and.b32  	%r25, %r29, 3;
	setp.eq.s32 	%p3, %r25, 1;
	mov.u32 	%r31, %r2;
	@%p3 bra 	$L__BB2_11;
	mul.wide.s32 	%rd11, %r5, 4;
	add.s64 	%rd12, %rd11, -4;
	add.s32 	%r26, %r29, -1;
	and.b32  	%r27, %r26, 3;
	neg.s32 	%r28, %r27;
	mul.wide.s32 	%rd13, %r4, 4;
	mul.wide.s32 	%rd73, %r15, 4;
	neg.s64 	%rd14, %rd73;
$L__BB2_4:
	.pragma "nounroll";
	setp.eq.s32 	%p4, %r1, 0;
	@%p4 bra 	$L__BB2_8;
	setp.eq.s32 	%p5, %r1, %r3;
	@%p5 bra 	$L__BB2_7;
	add.s64 	%rd75, %rd124, %rd13;
	ld.global.f32 	%f22, [%rd75];
	ld.global.f32 	%f23, [%rd75+-4];
	min.f32 	%f52, %f22, %f23;
	add.s64 	%rd126, %rd75, -8;
	mov.u64 	%rd125, %rd9;
	bra.uni 	$L__BB2_9;
$L__BB2_7:
	add.s64 	%rd77, %rd124, %rd11;
	ld.global.f32 	%f52, [%rd77];
	add.s64 	%rd126, %rd77, 4;
	mov.u64 	%rd125, %rd10;
	bra.uni 	$L__BB2_9;
$L__BB2_8:
	ld.global.f32 	%f52, [%rd124];
	add.s64 	%rd126, %rd124, -4;
	mov.u64 	%rd125, %rd8;
$L__BB2_9:
	shl.b64 	%rd80, %rd125, 2;
	add.s64 	%rd81, %rd123, %rd80;
	ld.global.f32 	%f24, [%rd81];
	ld.global.f32 	%f25, [%rd126];
	min.f32 	%f26, %f52, %f25;
	add.f32 	%f27, %f24, %f26;
	add.s64 	%rd82, %rd124, %rd80;
	st.global.f32 	[%rd82], %f27;
	bar.sync 	0;
	add.s64 	%rd124, %rd124, %rd12;
	add.s32 	%r29, %r29, -1;
	add.s32 	%r28, %r28, 1;
	setp.ne.s32 	%p6, %r28, 0;
	add.s64 	%rd123, %rd123, %rd14;
	@%p6 bra 	$L__BB2_4;
	add.s32 	%r31, %r29, -2;
$L__BB2_11:
	setp.lt.u32 	%p7, %r2, 3;
	@%p7 bra 	$L__BB2_34;
	mul.wide.s32 	%rd83, %r15, 16;
	neg.s64 	%rd26, %rd83;
	mul.wide.s32 	%rd27, %r4, 4;
	mul.wide.s32 	%rd28, %r5, 4;
	mul.wide.s32 	%rd84, %r15, 4;
	neg.s64 	%rd29, %rd84;
	mul.wide.s32 	%rd30, %r5, 8;
	mul.wide.s32 	%rd85, %r15, 8;
	neg.s64 	%rd31, %rd85;
	mul.wide.s32 	%rd32, %r5, 12;
	mul.wide.s32 	%rd33, %r15, -12;
$L__BB2_13:
	mov.u32 	%r13, %r31;
	setp.ne.s32 	%p8, %r1, 0;
	mul.wide.s32 	%rd86, %r5, 4;
	add.s64 	%rd36, %rd124, %rd86;
	add.s64 	%rd37, %rd124, %rd28;
	@%p8 bra 	$L__BB2_15;
	ld.global.f32 	%f53, [%rd124];
	add.s64 	%rd132, %rd124, -4;
	mov.u64 	%rd131, %rd8;
	bra.uni 	$L__BB2_18;
$L__BB2_15:
	setp.ne.s32 	%p9, %r1, %r3;
	@%p9 bra 	$L__BB2_17;
	ld.global.f32 	%f53, [%rd37];
	add.s64 	%rd132, %rd36, 4;
	mov.u64 	%rd131, %rd10;
	bra.uni 	$L__BB2_18;
$L__BB2_17:
	add.s64 	%rd87, %rd124, %rd27;
	ld.global.f32 	%f28, [%rd87];
	ld.global.f32 	%f29, [%rd87+-4];
	min.f32 	%f53, %f28, %f29;
	add.s64 	%rd132, %rd87, -8;
	mov.u64 	%rd131, %rd9;
$L__BB2_18:
	setp.eq.s32 	%p10, %r1, 0;
	shl.b64 	%rd88, %rd131, 2;
	add.s64 	%rd89, %rd123, %rd88;
	ld.global.f32 	%f30, [%rd89];
	ld.global.f32 	%f31, [%rd132];
	min.f32 	%f32, %f53, %f31;
	add.f32 	%f33, %f30, %f32;
	add.s64 	%rd90, %rd124, %rd88;
	st.global.f32 	[%rd90], %f33;
	bar.sync 	0;
	add.s64 	%rd43, %rd36, -4;
	mul.wide.s32 	%rd91, %r5, 4;
	add.s64 	%rd44, %rd43, %rd91;
	add.s64 	%rd45, %rd124, %rd30;
	@%p10 bra 	$L__BB2_22;
	setp.eq.s32 	%p11, %r1, %r3;
	@%p11 bra 	$L__BB2_21;
	mul.wide.s32 	%rd92, %r4, 4;
	add.s64 	%rd93, %rd43, %rd92;
	add.s64 	%rd94, %rd28, %rd27;
	add.s64 	%rd95, %rd94, %rd124;
	ld.global.f32 	%f34, [%rd95+-4];
	ld.global.f32 	%f35, [%rd95+-8];
	min.f32 	%f54, %f34, %f35;
	add.s64 	%rd134, %rd93, -8;
	mov.u64 	%rd133, %rd9;
	bra.uni 	$L__BB2_23;
$L__BB2_21:
	ld.global.f32 	%f54, [%rd45+-4];
	add.s64 	%rd134, %rd44, 4;
	mov.u64 	%rd133, %rd10;
	bra.uni 	$L__BB2_23;
$L__BB2_22:
	ld.global.f32 	%f54, [%rd37+-4];
	add.s64 	%rd134, %rd37, -8;
	mov.u64 	%rd133, %rd8;
$L__BB2_23:
	shl.b64 	%rd96, %rd133, 2;
	add.s64 	%rd97, %rd123, %rd29;
	add.s64 	%rd98, %rd97, %rd96;
	ld.global.f32 	%f36, [%rd98];
	ld.global.f32 	%f37, [%rd134];
	min.f32 	%f38, %f54, %f37;
	add.f32 	%f39, %f36, %f38;
	add.s64 	%rd99, %rd37, %rd96;
	st.global.f32 	[%rd99+-4], %f39;
	bar.sync 	0;
	add.s64 	%rd51, %rd44, -4;
	mul.wide.s32 	%rd100, %r5, 4;
	add.s64 	%rd52, %rd51, %rd100;
	add.s64 	%rd53, %rd124, %rd32;
	@%p10 bra 	$L__BB2_27;
	setp.eq.s32 	%p13, %r1, %r3;
	@%p13 bra 	$L__BB2_26;
	mul.wide.s32 	%rd101, %r4, 4;
	add.s64 	%rd102, %rd51, %rd101;
	add.s64 	%rd103, %rd30, %rd27;
	add.s64 	%rd104, %rd103, %rd124;
	ld.global.f32 	%f40, [%rd104+-8];
	ld.global.f32 	%f41, [%rd104+-12];
	min.f32 	%f55, %f40, %f41;
	add.s64 	%rd136, %rd102, -8;
	mov.u64 	%rd135, %rd9;
	bra.uni 	$L__BB2_28;
$L__BB2_26:
	ld.global.f32 	%f55, [%rd53+-8];
	add.s64 	%rd136, %rd52, 4;
	mov.u64 	%rd135, %rd10;
	bra.uni 	$L__BB2_28;
$L__BB2_27:
	ld.global.f32 	%f55, [%rd45+-8];
	add.s64 	%rd136, %rd45, -12;
	mov.u64 	%rd135, %rd8;
$L__BB2_28:
	shl.b64 	%rd105, %rd135, 2;
	add.s64 	%rd106, %rd123, %rd31;
	add.s64 	%rd107, %rd106, %rd105;
	ld.global.f32 	%f42, [%rd107];
	ld.global.f32 	%f43, [%rd136];
	min.f32 	%f44, %f55, %f43;
	add.f32 	%f45, %f42, %f44;
	add.s64 	%rd108, %rd45, %rd105;
	st.global.f32 	[%rd108+-8], %f45;
	bar.sync 	0;
	@%p10 bra 	$L__BB2_32;
	add.s64 	%rd59, %rd52, -4;
	setp.eq.s32 	%p15, %r1, %r3;
	@%p15 bra 	$L__BB2_31;
	mul.wide.s32 	%rd109, %r4, 4;
	add.s64 	%rd110, %rd59, %rd109;
	add.s64 	%rd111, %rd32, %rd27;
	add.s64 	%rd112, %rd111, %rd124;
	ld.global.f32 	%f46, [%rd112+-12];
	ld.global.f32 	%f47, [%rd112+-16];
	min.f32 	%f56, %f46, %f47;
	add.s64 	%rd138, %rd110, -8;
	mov.u64 	%rd137, %rd9;
	bra.uni 	$L__BB2_33;
$L__BB2_31:
	mul.wide.s32 	%rd113, %r5, 16;
	add.s64 	%rd114, %rd113, %rd124;
	ld.global.f32 	%f56, [%rd114+-12];
	mul.wide.s32 	%rd115, %r5, 4;
	add.s64 	%rd116, %rd59, %rd115;
	add.s64 	%rd138, %rd116, 4;
	mov.u64 	%rd137, %rd10;
	bra.uni 	$L__BB2_33;
$L__BB2_32:
	ld.global.f32 	%f56, [%rd53+-12];
	add.s64 	%rd138, %rd53, -16;
	mov.u64 	%rd137, %rd8;
$L__BB2_33:
	shl.b64 	%rd117, %rd137, 2;
	add.s64 	%rd118, %rd123, %rd33;
	add.s64 	%rd119, %rd118, %rd117;
	ld.global.f32 	%f48, [%rd119];
	ld.global.f32 	%f49, [%rd138];
	min.f32 	%f50, %f56, %f49;
	add.f32 	%f51, %f48, %f50;
	add.s64 	%rd120, %rd53, %rd117;
	st.global.f32 	[%rd120+-12], %f51;
	bar.sync 	0;
	add.s32 	%r31, %r13, -4;
	mul.wide.s32 	%rd121, %r5, 16;
	add.s64 	%rd122, %rd121, %rd124;
	add.s64 	%rd124, %rd122, -16;
	add.s64 	%rd123, %rd123, %rd26;
	setp.gt.s32 	%p16, %r13, 3;
	@%p16 bra 	$L__BB2_13;
$L__BB2_34:
	ret;

}


// ===== COMPILED SASS (sm_100) =====

	.target	sm_100

	.elftype	@"ET_EXEC"


//--------------------- .note.nv.tkinfo           --------------------------
	.section	.note.nv.tkinfo,"",@"SHT_NOTE"
	.sectionflags	@"SHF_NOTE_NV_TKINFO"
	.tkinfo
        /*0018*/ 	.word	0x00000002
        /*0030*/ 	.string	""
        /*0030*/ 	.string	"ptxas"
        /*0030*/ 	.string	"Cuda compilation tools, release 13.0, V13.0.88"
        /*0030*/ 	.string	"Build cuda_13.0.r13.0/compiler.36424714_0"
        /*0030*/ 	.string	"-arch sm_100 -m 64 "



//--------------------- .note.nv.cuinfo           --------------------------
	.section	.note.nv.cuinfo,"",@"SHT_NOTE"
	.sectionflags	@"SHF_NOTE_NV_CUINFO"
        /*0018*/ 	.short	0x0002
        /*001a*/ 	.short	0x0064
        /*001c*/ 	.short	0x0082
	.zero		2


//--------------------- .nv.info                  --------------------------
	.section	.nv.info,"",@"SHT_CUDA_INFO"
	.align	4


	//----- nvinfo : EIATTR_REGCOUNT
	.align		4
        /*0000*/ 	.byte	0x04, 0x2f
        /*0002*/ 	.short	(.L_1 - .L_0)
	.align		4
.L_0:
        /*0004*/ 	.word	index@(_Z21convertRgb2GrayKernelPhiiS_)
        /*0008*/ 	.word	0x0000000a


	//----- nvinfo : EIATTR_FRAME_SIZE
	.align		4
.L_1:
        /*000c*/ 	.byte	0x04, 0x11
        /*000e*/ 	.short	(.L_3 - .L_2)
	.align		4
.L_2:
        /*0010*/ 	.word	index@(_Z21convertRgb2GrayKernelPhiiS_)
        /*0014*/ 	.word	0x00000000


	//----- nvinfo : EIATTR_REGCOUNT
	.align		4
.L_3:
        /*0018*/ 	.byte	0x04, 0x2f
        /*001a*/ 	.short	(.L_5 - .L_4)
	.align		4
.L_4:
        /*001c*/ 	.word	index@(_Z17convolutionKernelPhiiPfS0_iS0_)
        /*0020*/ 	.word	0x0000001e


	//----- nvinfo : EIATTR_FRAME_SIZE
	.align		4
.L_5:
        /*0024*/ 	.byte	0x04, 0x11
        /*0026*/ 	.short	(.L_7 - .L_6)
	.align		4
.L_6:
        /*0028*/ 	.word	index@(_Z17convolutionKernelPhiiPfS0_iS0_)
        /*002c*/ 	.word	0x00000000


	//----- nvinfo : EIATTR_REGCOUNT
	.align		4
.L_7:
        /*0030*/ 	.byte	0x04, 0x2f
        /*0032*/ 	.short	(.L_9 - .L_8)
	.align		4
.L_8:
        /*0034*/ 	.word	index@(_Z32calcCumulativeEnergyMatrixKernelPfiiS_)
        /*0038*/ 	.word	0x00000012


	//----- nvinfo : EIATTR_FRAME_SIZE
	.align		4
.L_9:
        /*003c*/ 	.byte	0x04, 0x11
        /*003e*/ 	.short	(.L_11 - .L_10)
	.align		4
.L_10:
        /*0040*/ 	.word	index@(_Z32calcCumulativeEnergyMatrixKernelPfiiS_)
        /*0044*/ 	.word	0x00000000


	//----- nvinfo : EIATTR_MIN_STACK_SIZE
	.align		4
.L_11:
        /*0048*/ 	.byte	0x04, 0x12
        /*004a*/ 	.short	(.L_13 - .L_12)
	.align		4
.L_12:
        /*004c*/ 	.word	index@(_Z32calcCumulativeEnergyMatrixKernelPfiiS_)
        /*0050*/ 	.word	0x00000000


	//----- nvinfo : EIATTR_MIN_STACK_SIZE
	.align		4
.L_13:
        /*0054*/ 	.byte	0x04, 0x12
        /*0056*/ 	.short	(.L_15 - .L_14)
	.align		4
.L_14:
        /*0058*/ 	.word	index@(_Z17convolutionKernelPhiiPfS0_iS0_)
        /*005c*/ 	.word	0x00000000


	//----- nvinfo : EIATTR_MIN_STACK_SIZE
	.align		4
.L_15:
        /*0060*/ 	.byte	0x04, 0x12
        /*0062*/ 	.short	(.L_17 - .L_16)
	.align		4
.L_16:
        /*0064*/ 	.word	index@(_Z21convertRgb2GrayKernelPhiiS_)
        /*0068*/ 	.word	0x00000000
.L_17:


//--------------------- .nv.compat                --------------------------
	.section	.nv.compat,"",@"SHT_CUDA_COMPAT_INFO"
	.align	4
        /*0000*/ 	.byte	0x02, 0x09, 0x00, 0x00, 0x02, 0x02, 0x01, 0x00, 0x02, 0x05, 0x05, 0x00, 0x03, 0x07, 0x01, 0x01
        /*0010*/ 	.byte	0x02, 0x03, 0x00, 0x00, 0x02, 0x06, 0x01, 0x00, 0x04, 0x0b, 0x08, 0x00, 0x09, 0x00, 0x00, 0x00
        /*0020*/ 	.byte	0x00, 0x00, 0x00, 0x00


//--------------------- .nv.info._Z32calcCumulativeEnergyMatrixKernelPfiiS_ --------------------------
	.section	.nv.info._Z32calcCumulativeEnergyMatrixKernelPfiiS_,"",@"SHT_CUDA_INFO"
	.sectionflags	@""
	.align	4


	//----- nvinfo : EIATTR_CUDA_API_VERSION
	.align		4
        /*0000*/ 	.byte	0x04, 0x37
        /*0002*/ 	.short	(.L_19 - .L_18)
.L_18:
        /*0004*/ 	.word	0x00000082


	//----- nvinfo : EIATTR_KPARAM_INFO
	.align		4
.L_19:
        /*0008*/ 	.byte	0x04, 0x17
        /*000a*/ 	.short	(.L_21 - .L_20)
.L_20:
        /*000c*/ 	.word	0x00000000
        /*0010*/ 	.short	0x0003
        /*0012*/ 	.short	0x0010
        /*0014*/ 	.byte	0x00, 0xf5, 0x21, 0x00


	//----- nvinfo : EIATTR_KPARAM_INFO
	.align		4
.L_21:
        /*0018*/ 	.byte	0x04, 0x17
        /*001a*/ 	.short	(.L_23 - .L_22)
.L_22:
        /*001c*/ 	.word	0x00000000
        /*0020*/ 	.short	0x0002
        /*0022*/ 	.short	0x000c
        /*0024*/ 	.byte	0x00, 0xf0, 0x11, 0x00


	//----- nvinfo : EIATTR_KPARAM_INFO
	.align		4
.L_23:
        /*0028*/ 	.byte	0x04, 0x17
        /*002a*/ 	.short	(.L_25 - .L_24)
.L_24:
        /*002c*/ 	.word	0x00000000
        /*0030*/ 	.short	0x0001
        /*0032*/ 	.short	0x0008
        /*0034*/ 	.byte	0x00, 0xf0, 0x11, 0x00


	//----- nvinfo : EIATTR_KPARAM_INFO
	.align		4
.L_25:
        /*0038*/ 	.byte	0x04, 0x17
        /*003a*/ 	.short	(.L_27 - .L_26)
.L_26:
        /*003c*/ 	.word	0x00000000
        /*0040*/ 	.short	0x0000
        /*0042*/ 	.short	0x0000
        /*0044*/ 	.byte	0x00, 0xf5, 0x21, 0x00


	//----- nvinfo : EIATTR_SPARSE_MMA_MASK
	.align		4
.L_27:
        /*0048*/ 	.byte	0x03, 0x50
        /*004a*/ 	.short	0x0000


	//----- nvinfo : EIATTR_MAXREG_COUNT
	.align		4
        /*004c*/ 	.byte	0x03, 0x1b
        /*004e*/ 	.short	0x00ff


	//----- nvinfo : EIATTR_NUM_BARRIERS
	.align		4
        /*0050*/ 	.byte	0x02, 0x4c
        /*0052*/ 	.byte	0x01
	.zero		1


	//----- nvinfo : EIATTR_MERCURY_ISA_VERSION
	.align		4
        /*0054*/ 	.byte	0x03, 0x5f
        /*0056*/ 	.short	0x0101


	//----- nvinfo : EIATTR_INT_WARP_WIDE_INSTR_OFFSETS
	.align		4
        /*0058*/ 	.byte	0x04, 0x31
        /*005a*/ 	.short	(.L_29 - .L_28)


	//   ....[0]....
.L_28:
        /*005c*/ 	.word	0x00001290


	//----- nvinfo : EIATTR_VRC_CTA_INIT_COUNT
	.align		4
.L_29:
        /*0060*/ 	.byte	0x02, 0x4a
	.zero		1
	.zero		1


	//----- nvinfo : EIATTR_EXIT_INSTR_OFFSETS
	.align		4
        /*0064*/ 	.byte	0x04, 0x1c
        /*0066*/ 	.short	(.L_31 - .L_30)


	//   ....[0]....
.L_30:
        /*0068*/ 	.word	0x00000080


	//   ....[1]....
        /*006c*/ 	.word	0x000001c0


	//   ....[2]....
        /*0070*/ 	.word	0x000006f0


	//   ....[3]....
        /*0074*/ 	.word	0x00001620


	//----- nvinfo : EIATTR_CRS_STACK_SIZE
	.align		4
.L_31:
        /*0078*/ 	.byte	0x04, 0x1e
        /*007a*/ 	.short	(.L_33 - .L_32)
.L_32:
        /*007c*/ 	.word	0x00000000


	//----- nvinfo : EIATTR_CBANK_PARAM_SIZE
	.align		4
.L_33:
        /*0080*/ 	.byte	0x03, 0x19
        /*0082*/ 	.short	0x0018


	//----- nvinfo : EIATTR_PARAM_CBANK
	.align		4
        /*0084*/ 	.byte	0x04, 0x0a
        /*0086*/ 	.short	(.L_35 - .L_34)
	.align		4
.L_34:
        /*0088*/ 	.word	index@(.nv.constant0._Z32calcCumulativeEnergyMatrixKernelPfiiS_)
        /*008c*/ 	.short	0x0380
        /*008e*/ 	.short	0x0018


	//----- nvinfo : EIATTR_SW_WAR
	.align		4
.L_35:
        /*0090*/ 	.byte	0x04, 0x36
        /*0092*/ 	.short	(.L_37 - .L_36)
.L_36:
        /*0094*/ 	.word	0x00000008
.L_37:


//--------------------- .nv.info._Z17convolutionKernelPhiiPfS0_iS0_ --------------------------
	.section	.nv.info._Z17convolutionKernelPhiiPfS0_iS0_,"",@"SHT_CUDA_INFO"
	.sectionflags	@""
	.align	4


	//----- nvinfo : EIATTR_CUDA_API_VERSION
	.align		4
        /*0000*/ 	.byte	0x04, 0x37
        /*0002*/ 	.short	(.L_39 - .L_38)
.L_38:
        /*0004*/ 	.word	0x00000082


	//----- nvinfo : EIATTR_KPARAM_INFO
	.align		4
.L_39:
        /*0008*/ 	.byte	0x04, 0x17
        /*000a*/ 	.short	(.L_41 - .L_40)
.L_40:
        /*000c*/ 	.word	0x00000000
        /*0010*/ 	.short	0x0006
        /*0012*/ 	.short	0x0028
        /*0014*/ 	.byte	0x00, 0xf5, 0x21, 0x00


	//----- nvinfo : EIATTR_KPARAM_INFO
	.align		4
.L_41:
        /*0018*/ 	.byte	0x04, 0x17
        /*001a*/ 	.short	(.L_43 - .L_42)
.L_42:
        /*001c*/ 	.word	0x00000000
        /*0020*/ 	.short	0x0005
        /*0022*/ 	.short	0x0020
        /*0024*/ 	.byte	0x00, 0xf0, 0x11, 0x00


	//----- nvinfo : EIATTR_KPARAM_INFO
	.align		4
.L_43:
        /*0028*/ 	.byte	0x04, 0x17
        /*002a*/ 	.short	(.L_45 - .L_44)
.L_44:
        /*002c*/ 	.word	0x00000000
        /*0030*/ 	.short	0x0004
        /*0032*/ 	.short	0x0018
        /*0034*/ 	.byte	0x00, 0xf5, 0x21, 0x00


	//----- nvinfo : EIATTR_KPARAM_INFO
	.align		4
.L_45:
        /*0038*/ 	.byte	0x04, 0x17
        /*003a*/ 	.short	(.L_47 - .L_46)
.L_46:
        /*003c*/ 	.word	0x00000000
        /*0040*/ 	.short	0x0003
        /*0042*/ 	.short	0x0010
        /*0044*/ 	.byte	0x00, 0xf5, 0x21, 0x00


	//----- nvinfo : EIATTR_KPARAM_INFO
	.align		4
.L_47:
        /*0048*/ 	.byte	0x04, 0x17
        /*004a*/ 	.short	(.L_49 - .L_48)
.L_48:
        /*004c*/ 	.word	0x00000000
        /*0050*/ 	.short	0x0002
        /*0052*/ 	.short	0x000c
        /*0054*/ 	.byte	0x00, 0xf0, 0x11, 0x00


	//----- nvinfo : EIATTR_KPARAM_INFO
	.align		4
.L_49:
        /*0058*/ 	.byte	0x04, 0x17
        /*005a*/ 	.short	(.L_51 - .L_50)
.L_50:
        /*005c*/ 	.word	0x00000000
        /*0060*/ 	.short	0x0001
        /*0062*/ 	.short	0x0008
        /*0064*/ 	.byte	0x00, 0xf0, 0x11, 0x00


	//----- nvinfo : EIATTR_KPARAM_INFO
	.align		4
.L_51:
        /*0068*/ 	.byte	0x04, 0x17
        /*006a*/ 	.short	(.L_53 - .L_52)
.L_52:
        /*006c*/ 	.word	0x00000000
        /*0070*/ 	.short	0x0000
        /*0072*/ 	.short	0x0000
        /*0074*/ 	.byte	0x00, 0xf5, 0x21, 0x00


	//----- nvinfo : EIATTR_SPARSE_MMA_MASK
	.align		4
.L_53:
        /*0078*/ 	.byte	0x03, 0x50
        /*007a*/ 	.short	0x0000


	//----- nvinfo : EIATTR_MAXREG_COUNT
	.align		4
        /*007c*/ 	.byte	0x03, 0x1b
        /*007e*/ 	.short	0x00ff


	//----- nvinfo : EIATTR_NUM_BARRIERS
	.align		4
        /*0080*/ 	.byte	0x02, 0x4c
        /*0082*/ 	.byte	0x01
	.zero		1


	//----- nvinfo : EIATTR_MERCURY_ISA_VERSION
	.align		4
        /*0084*/ 	.byte	0x03, 0x5f
        /*0086*/ 	.short	0x0101


	//----- nvinfo : EIATTR_VRC_CTA_INIT_COUNT
	.align		4
        /*0088*/ 	.byte	0x02, 0x4a
	.zero		1
	.zero		1


	//----- nvinfo : EIATTR_EXIT_INSTR_OFFSETS
	.align		4
        /*008c*/ 	.byte	0x04, 0x1c
        /*008e*/ 	.short	(.L_55 - .L_54)


	//   ....[0]....
.L_54:
        /*0090*/ 	.word	0x000003b0


	//   ....[1]....
        /*0094*/ 	.word	0x00001030


	//----- nvinfo : EIATTR_CRS_STACK_SIZE
	.align		4
.L_55:
        /*0098*/ 	.byte	0x04, 0x1e
        /*009a*/ 	.short	(.L_57 - .L_56)
.L_56:
        /*009c*/ 	.word	0x00000000


	//----- nvinfo : EIATTR_CBANK_PARAM_SIZE
	.align		4
.L_57:
        /*00a0*/ 	.byte	0x03, 0x19
        /*00a2*/ 	.short	0x0030


	//----- nvinfo : EIATTR_PARAM_CBANK
	.align		4
        /*00a4*/ 	.byte	0x04, 0x0a
        /*00a6*/ 	.short	(.L_59 - .L_58)
	.align		4
.L_58:
        /*00a8*/ 	.word	index@(.nv.constant0._Z17convolutionKernelPhiiPfS0_iS0_)
        /*00ac*/ 	.short	0x0380
        /*00ae*/ 	.short	0x0030


	//----- nvinfo : EIATTR_SW_WAR
	.align		4
.L_59:
        /*00b0*/ 	.byte	0x04, 0x36
        /*00b2*/ 	.short	(.L_61 - .L_60)
.L_60:
        /*00b4*/ 	.word	0x00000008
.L_61:


//--------------------- .nv.info._Z21convertRgb2GrayKernelPhiiS_ --------------------------
	.section	.nv.info._Z21convertRgb2GrayKernelPhiiS_,"",@"SHT_CUDA_INFO"
	.sectionflags	@""
	.align	4


	//----- nvinfo : EIATTR_CUDA_API_VERSION
	.align		4
        /*0000*/ 	.byte	0x04, 0x37
        /*0002*/ 	.short	(.L_63 - .L_62)
.L_62:
        /*0004*/ 	.word	0x00000082


	//----- nvinfo : EIATTR_KPARAM_INFO
	.align		4
.L_63:
        /*0008*/ 	.byte	0x04, 0x17
        /*000a*/ 	.short	(.L_65 - .L_64)
.L_64:
        /*000c*/ 	.word	0x00000000
        /*0010*/ 	.short	0x0003
        /*0012*/ 	.short	0x0010
        /*0014*/ 	.byte	0x00, 0xf5, 0x21, 0x00


	//----- nvinfo : EIATTR_KPARAM_INFO
	.align		4
.L_65:
        /*0018*/ 	.byte	0x04, 0x17
        /*001a*/ 	.short	(.L_67 - .L_66)
.L_66:
        /*001c*/ 	.word	0x00000000
        /*0020*/ 	.short	0x0002
        /*0022*/ 	.short	0x000c
        /*0024*/ 	.byte	0x00, 0xf0, 0x11, 0x00


	//----- nvinfo : EIATTR_KPARAM_INFO
	.align		4
.L_67:
        /*0028*/ 	.byte	0x04, 0x17
        /*002a*/ 	.short	(.L_69 - .L_68)
.L_68:
        /*002c*/ 	.word	0x00000000
        /*0030*/ 	.short	0x0001
        /*0032*/ 	.short	0x0008
        /*0034*/ 	.byte	0x00, 0xf0, 0x11, 0x00


	//----- nvinfo : EIATTR_KPARAM_INFO
	.align		4
.L_69:
        /*0038*/ 	.byte	0x04, 0x17
        /*003a*/ 	.short	(.L_71 - .L_70)
.L_70:
        /*003c*/ 	.word	0x00000000
        /*0040*/ 	.short	0x0000
        /*0042*/ 	.short	0x0000
        /*0044*/ 	.byte	0x00, 0xf5, 0x21, 0x00


	//----- nvinfo : EIATTR_SPARSE_MMA_MASK
	.align		4
.L_71:
        /*0048*/ 	.byte	0x03, 0x50
        /*004a*/ 	.short	0x0000


	//----- nvinfo : EIATTR_MAXREG_COUNT
	.align		4
        /*004c*/ 	.byte	0x03, 0x1b
        /*004e*/ 	.short	0x00ff


	//----- nvinfo : EIATTR_MERCURY_ISA_VERSION
	.align		4
        /*0050*/ 	.byte	0x03, 0x5f
        /*0052*/ 	.short	0x0101


	//----- nvinfo : EIATTR_VRC_CTA_INIT_COUNT
	.align		4
        /*0054*/ 	.byte	0x02, 0x4a
	.zero		1
	.zero		1


	//----- nvinfo : EIATTR_EXIT_INSTR_OFFSETS
	.align		4
        /*0058*/ 	.byte	0x04, 0x1c
        /*005a*/ 	.short	(.L_73 - .L_72)


	//   ....[0]....
.L_72:
        /*005c*/ 	.word	0x000000c0


	//   ....[1]....
        /*0060*/ 	.word	0x00000210


	//----- nvinfo : EIATTR_CBANK_PARAM_SIZE
	.align		4
.L_73:
        /*0064*/ 	.byte	0x03, 0x19
        /*0066*/ 	.short	0x0018


	//----- nvinfo : EIATTR_PARAM_CBANK
	.align		4
        /*0068*/ 	.byte	0x04, 0x0a
        /*006a*/ 	.short	(.L_75 - .L_74)
	.align		4
.L_74:
        /*006c*/ 	.word	index@(.nv.constant0._Z21convertRgb2GrayKernelPhiiS_)
        /*0070*/ 	.short	0x0380
        /*0072*/ 	.short	0x0018


	//----- nvinfo : EIATTR_SW_WAR
	.align		4
.L_75:
        /*0074*/ 	.byte	0x04, 0x36
        /*0076*/ 	.short	(.L_77 - .L_76)
.L_76:
        /*0078*/ 	.word	0x00000008
.L_77:


//--------------------- .nv.callgraph             --------------------------
	.section	.nv.callgraph,"",@"SHT_CUDA_CALLGRAPH"
	.align	4
	.sectionentsize	8
	.align		4
        /*0000*/ 	.word	0x00000000
	.align		4
        /*0004*/ 	.word	0xffffffff
	.align		4
        /*0008*/ 	.word	0x00000000
	.align		4
        /*000c*/ 	.word	0xfffffffe
	.align		4
        /*0010*/ 	.word	0x00000000
	.align		4
        /*0014*/ 	.word	0xfffffffd
	.align		4
        /*0018*/ 	.word	0x00000000
	.align		4
        /*001c*/ 	.word	0xfffffffc


//--------------------- .text._Z32calcCumulativeEnergyMatrixKernelPfiiS_ --------------------------
	.section	.text._Z32calcCumulativeEnergyMatrixKernelPfiiS_,"ax",@progbits
	.align	128
        .global         _Z32calcCumulativeEnergyMatrixKernelPfiiS_
        .type           _Z32calcCumulativeEnergyMatrixKernelPfiiS_,@function
        .size           _Z32calcCumulativeEnergyMatrixKernelPfiiS_,(.L_x_34 - _Z32calcCumulativeEnergyMatrixKernelPfiiS_)
        .other          _Z32calcCumulativeEnergyMatrixKernelPfiiS_,@"STO_CUDA_ENTRY STV_DEFAULT"
_Z32calcCumulativeEnergyMatrixKernelPfiiS_:
.text._Z32calcCumulativeEnergyMatrixKernelPfiiS_:
[----:B------:R-:W-:Y:S01]  /*0000*/  LDC R1, c[0x0][0x37c] ;  /* 0x0000df00ff017b82 */ /* 0x000fe20000000800 */
[----:B------:R-:W0:Y:S07]  /*0010*/  S2R R0, SR_TID.X ;  /* 0x0000000000007919 */ /* 0x000e2e0000002100 */
[----:B------:R-:W0:Y:S01]  /*0020*/  S2UR UR4, SR_CTAID.X ;  /* 0x00000000000479c3 */ /* 0x000e220000002500 */
[----:B------:R-:W1:Y:S01]  /*0030*/  LDCU UR24, c[0x0][0x388] ;  /* 0x00007100ff1877ac */ /* 0x000e620008000800 */
[----:B------:R-:W2:Y:S06]  /*0040*/  LDCU UR18, c[0x0][0x38c] ;  /* 0x00007180ff1277ac */ /* 0x000eac0008000800 */
[----:B------:R-:W0:Y:S02]  /*0050*/  LDC R3, c[0x0][0x360] ;  /* 0x0000d800ff037b82 */ /* 0x000e240000000800 */
[----:B0-----:R-:W-:-:S05]  /*0060*/  IMAD R0, R3, UR4, R0 ;  /* 0x0000000403007c24 */ /* 0x001fca000f8e0200 */
[----:B-1----:R-:W-:-:S13]  /*0070*/  ISETP.GE.AND P0, PT, R0, UR24, PT ;  /* 0x0000001800007c0c */ /* 0x002fda000bf06270 */
[----:B--2---:R-:W-:Y:S05]  /*0080*/  @P0 EXIT ;  /* 0x000000000000094d */ /* 0x004fea0003800000 */
[----:B------:R-:W0:Y:S01]  /*0090*/  LDCU UR12, c[0x0][0x38c] ;  /* 0x00007180ff0c77ac */ /* 0x000e220008000800 */
[----:B------:R-:W-:Y:S01]  /*00a0*/  IMAD.MOV R7, RZ, RZ, -R0 ;  /* 0x000000ffff077224 */ /* 0x000fe200078e0a00 */
[----:B------:R-:W1:Y:S01]  /*00b0*/  LDCU.64 UR4, c[0x0][0x380] ;  /* 0x00007000ff0477ac */ /* 0x000e620008000a00 */
[----:B------:R-:W2:Y:S01]  /*00c0*/  LDCU.64 UR14, c[0x0][0x358] ;  /* 0x00006b00ff0e77ac */ /* 0x000ea20008000a00 */
[----:B------:R-:W3:Y:S01]  /*00d0*/  LDCU.64 UR6, c[0x0][0x390] ;  /* 0x00007200ff0677ac */ /* 0x000ee20008000a00 */
[----:B0-----:R-:W-:-:S04]  /*00e0*/  UIMAD UR8, UR24, UR12, URZ ;  /* 0x0000000c180872a4 */ /* 0x001fc8000f8e02ff */
[----:B-1----:R-:W-:-:S06]  /*00f0*/  UIMAD.WIDE UR4, UR8, 0x4, UR4 ;  /* 0x00000004080478a5 */ /* 0x002fcc000f8e0204 */
[----:B------:R-:W-:Y:S02]  /*0100*/  IMAD.U32 R2, RZ, RZ, UR4 ;  /* 0x00000004ff027e24 */ /* 0x000fe4000f8e00ff */
[----:B------:R-:W-:Y:S02]  /*0110*/  IMAD.U32 R3, RZ, RZ, UR5 ;  /* 0x00000005ff037e24 */ /* 0x000fe4000f8e00ff */
[----:B------:R-:W-:-:S06]  /*0120*/  IMAD.WIDE R2, R7, 0x4, R2 ;  /* 0x0000000407027825 */ /* 0x000fcc00078e0202 */
[----:B--2---:R-:W2:Y:S01]  /*0130*/  LDG.E R3, desc[UR14][R2.64+-0x4] ;  /* 0xfffffc0e02037981 */ /* 0x004ea2000c1e1900 */
[----:B---3--:R-:W-:Y:S02]  /*0140*/  UIMAD.WIDE UR6, UR8, 0x4, UR6 ;  /* 0x00000004080678a5 */ /* 0x008fe4000f8e0206 */
[----:B------:R-:W-:-:S04]  /*0150*/  UISETP.GE.AND UP0, UPT, UR12, 0x2, UPT ;  /* 0x000000020c00788c */ /* 0x000fc8000bf06270 */
[----:B------:R-:W-:Y:S01]  /*0160*/  MOV R5, UR7 ;  /* 0x0000000700057c02 */ /* 0x000fe20008000f00 */
[----:B------:R-:W-:Y:S01]  /*0170*/  IMAD.U32 R4, RZ, RZ, UR6 ;  /* 0x00000006ff047e24 */ /* 0x000fe2000f8e00ff */
[----:B------:R-:W-:-:S03]  /*0180*/  PLOP3.LUT P0, PT, PT, PT, UP0, 0x80, 0x8 ;  /* 0x000000000008781c */ /* 0x000fc60003f0f008 */
[----:B------:R-:W-:-:S05]  /*0190*/  IMAD.WIDE R4, R7, 0x4, R4 ;  /* 0x0000000407047825 */ /* 0x000fca00078e0204 */
[----:B--2---:R0:W-:Y:S01]  /*01a0*/  STG.E desc[UR14][R4.64+-0x4], R3 ;  /* 0xfffffc0304007986 */ /* 0x0041e2000c10190e */
[----:B------:R-:W-:Y:S06]  /*01b0*/  BAR.SYNC.DEFER_BLOCKING 0x0 ;  /* 0x0000000000007b1d */ /* 0x000fec0000010000 */
[----:B------:R-:W-:Y:S05]  /*01c0*/  @!P0 EXIT ;  /* 0x000000000000894d */ /* 0x000fea0003800000 */
[----:B------:R-:W-:Y:S01]  /*01d0*/  UIADD3 UR4, UP0, UPT, UR4, -0x4, URZ ;  /* 0xfffffffc04047890 */ /* 0x000fe2000ff1e0ff */
[----:B0-----:R-:W-:Y:S01]  /*01e0*/  IADD3 R4, PT, PT, -R0, 0x1, RZ ;  /* 0x0000000100047810 */ /* 0x001fe20007ffe1ff */
[----:B------:R-:W-:Y:S02]  /*01f0*/  UIADD3 UR11, UP1, UPT, UR6, -0x4, URZ ;  /* 0xfffffffc060b7890 */ /* 0x000fe4000ff3e0ff */
[----:B------:R-:W-:Y:S02]  /*0200*/  ULOP3.LUT UR6, UR12, 0x3, URZ, 0xc0, !UPT ;  /* 0x000000030c067892 */ /* 0x000fe4000f8ec0ff */
[----:B------:R-:W-:Y:S02]  /*0210*/  UIADD3.X UR5, UPT, UPT, UR5, -0x1, URZ, UP0, !UPT ;  /* 0xffffffff05057890 */ /* 0x000fe400087fe4ff */
[----:B------:R-:W-:Y:S02]  /*0220*/  UISETP.NE.AND UP0, UPT, UR6, 0x1, UPT ;  /* 0x000000010600788c */ /* 0x000fe4000bf05270 */
[----:B------:R-:W-:-:S02]  /*0230*/  UIADD3 UR16, UPT, UPT, -UR24, URZ, URZ ;  /* 0x000000ff18107290 */ /* 0x000fc4000fffe1ff */
[----:B------:R-:W-:Y:S02]  /*0240*/  UIADD3 UR10, UPT, UPT, UR12, -0x2, URZ ;  /* 0xfffffffe0c0a7890 */ /* 0x000fe4000fffe0ff */
[----:B------:R-:W-:Y:S02]  /*0250*/  USHF.R.S32.HI UR22, URZ, 0x1f, UR16 ;  /* 0x0000001fff167899 */ /* 0x000fe40008011410 */
[C---:B------:R-:W-:Y:S01]  /*0260*/  IADD3 R2, P0, PT, R7.reuse, UR16, RZ ;  /* 0x0000001007027c10 */ /* 0x040fe2000ff1e0ff */
[----:B------:R-:W-:Y:S02]  /*0270*/  ULEA UR19, UR16, 0x1, 0x1 ;  /* 0x0000000110137891 */ /* 0x000fe4000f8e08ff */
[----:B------:R-:W-:Y:S01]  /*0280*/  UIADD3 UR17, UPT, UPT, UR24, -0x1, URZ ;  /* 0xffffffff18117890 */ /* 0x000fe2000fffe0ff */
[----:B------:R-:W-:Y:S01]  /*0290*/  LEA.HI.X.SX32 R3, R7, UR22, 0x1, P0 ;  /* 0x0000001607037c11 */ /* 0x000fe200080f0eff */
[----:B------:R-:W-:Y:S02]  /*02a0*/  UIADD3 UR13, UPT, UPT, -UR24, 0x1, URZ ;  /* 0x00000001180d7890 */ /* 0x000fe4000fffe1ff */
[----:B------:R-:W-:-:S02]  /*02b0*/  UIADD3.X UR9, UPT, UPT, UR7, -0x1, URZ, UP1, !UPT ;  /* 0xffffffff07097890 */ /* 0x000fc40008ffe4ff */
[----:B------:R-:W-:Y:S01]  /*02c0*/  USHF.R.S32.HI UR23, URZ, 0x1f, UR19 ;  /* 0x0000001fff177899 */ /* 0x000fe20008011413 */
[----:B------:R-:W-:Y:S11]  /*02d0*/  BRA.U !UP0, `(.L_x_0) ;  /* 0x0000000108f87547 */ /* 0x000ff6000b800000 */
[----:B------:R-:W-:Y:S02]  /*02e0*/  UIADD3 UR6, UPT, UPT, UR12, -0x1, URZ ;  /* 0xffffffff0c067890 */ /* 0x000fe4000fffe0ff */
[----:B------:R-:W-:Y:S02]  /*02f0*/  UIMAD.WIDE UR20, UR24, 0x4, URZ ;  /* 0x00000004181478a5 */ /* 0x000fe4000f8e02ff */
[----:B------:R-:W-:-:S04]  /*0300*/  ULOP3.LUT UR6, UR6, 0x3, URZ, 0xc0, !UPT ;  /* 0x0000000306067892 */ /* 0x000fc8000f8ec0ff */
[----:B------:R-:W-:-:S12]  /*0310*/  UIADD3 UR8, UPT, UPT, -UR6, URZ, URZ ;  /* 0x000000ff06087290 */ /* 0x000fd8000fffe1ff */
.L_x_4:
[----:B------:R-:W-:Y:S01]  /*0320*/  ISETP.NE.AND P0, PT, R0, RZ, PT ;  /* 0x000000ff0000720c */ /* 0x000fe20003f05270 */
[----:B------:R-:W-:-:S12]  /*0330*/  BSSY.RECONVERGENT B0, `(.L_x_1) ;  /* 0x000001e000007945 */ /* 0x000fd80003800200 */
[----:B0-----:R-:W-:Y:S05]  /*0340*/  @!P0 BRA `(.L_x_2) ;  /* 0x00000000004c8947 */ /* 0x001fea0003800000 */
[----:B------:R-:W-:Y:S01]  /*0350*/  ISETP.NE.AND P0, PT, R0, UR17, PT ;  /* 0x0000001100007c0c */ /* 0x000fe2000bf05270 */
[----:B------:R-:W-:Y:S02]  /*0360*/  IMAD.U32 R8, RZ, RZ, UR11 ;  /* 0x0000000bff087e24 */ /* 0x000fe4000f8e00ff */
[----:B------:R-:W-:-:S10]  /*0370*/  IMAD.U32 R9, RZ, RZ, UR9 ;  /* 0x00000009ff097e24 */ /* 0x000fd4000f8e00ff */
[----:B------:R-:W-:-:S05]  /*0380*/  @P0 IMAD.WIDE R6, R4, 0x4, R8 ;  /* 0x0000000404060825 */ /* 0x000fca00078e0208 */
[----:B------:R-:W2:Y:S04]  /*0390*/  @P0 LDG.E R5, desc[UR14][R6.64] ;  /* 0x0000000e06050981 */ /* 0x000ea8000c1e1900 */
[----:B------:R-:W2:Y:S01]  /*03a0*/  @P0 LDG.E R10, desc[UR14][R6.64+-0x4] ;  /* 0xfffffc0e060a0981 */ /* 0x000ea2000c1e1900 */
[----:B------:R-:W-:-:S04]  /*03b0*/  IMAD.U32 R11, RZ, RZ, UR13 ;  /* 0x0000000dff0b7e24 */ /* 0x000fc8000f8e00ff */
[----:B------:R-:W-:Y:S01]  /*03c0*/  @!P0 IMAD.WIDE R8, R11, 0x4, R8 ;  /* 0x000000040b088825 */ /* 0x000fe200078e0208 */
[----:B------:R-:W-:Y:S02]  /*03d0*/  @P0 IADD3 R13, P1, PT, R6, -0x8, RZ ;  /* 0xfffffff8060d0810 */ /* 0x000fe40007f3e0ff */
[----:B--2---:R-:W-:-:S06]  /*03e0*/  @P0 FMNMX R5, R5, R10, PT ;  /* 0x0000000a05050209 */ /* 0x004fcc0003800000 */
[----:B------:R0:W5:Y:S01]  /*03f0*/  @!P0 LDG.E R5, desc[UR14][R8.64] ;  /* 0x0000000e08058981 */ /* 0x000162000c1e1900 */
[----:B------:R-:W-:Y:S01]  /*0400*/  @P0 IADD3.X R14, PT, PT, R7, -0x1, RZ, P1, !PT ;  /* 0xffffffff070e0810 */ /* 0x000fe20000ffe4ff */
[----:B------:R-:W-:Y:S01]  /*0410*/  @P0 IMAD.MOV.U32 R11, RZ, RZ, R2 ;  /* 0x000000ffff0b0224 */ /* 0x000fe200078e0002 */
[----:B------:R-:W-:Y:S01]  /*0420*/  @!P0 IADD3 R13, P1, PT, R8, 0x4, RZ ;  /* 0x00000004080d8810 */ /* 0x000fe20007f3e0ff */
[----:B------:R-:W-:Y:S01]  /*0430*/  @!P0 IMAD.U32 R11, RZ, RZ, UR19 ;  /* 0x00000013ff0b8e24 */ /* 0x000fe2000f8e00ff */
[----:B------:R-:W-:Y:S01]  /*0440*/  @P0 MOV R12, R3 ;  /* 0x00000003000c0202 */ /* 0x000fe20000000f00 */
[----:B------:R-:W-:Y:S02]  /*0450*/  @!P0 IMAD.U32 R12, RZ, RZ, UR23 ;  /* 0x00000017ff0c8e24 */ /* 0x000fe4000f8e00ff */
[----:B------:R-:W-:Y:S01]  /*0460*/  @!P0 IMAD.X R14, RZ, RZ, R9, P1 ;  /* 0x000000ffff0e8224 */ /* 0x000fe200008e0609 */
[----:B------:R-:W-:Y:S07]  /*0470*/  BRA `(.L_x_3) ;  /* 0x0000000000247947 */ /* 0x000fee0003800000 */
.L_x_2:
[----:B------:R-:W-:Y:S01]  /*0480*/  IMAD.U32 R6, RZ, RZ, UR11 ;  /* 0x0000000bff067e24 */ /* 0x000fe2000f8e00ff */
[----:B------:R-:W-:-:S05]  /*0490*/  MOV R7, UR9 ;  /* 0x0000000900077c02 */ /* 0x000fca0008000f00 */
[----:B------:R0:W5:Y:S01]  /*04a0*/  LDG.E R5, desc[UR14][R6.64] ;  /* 0x0000000e06057981 */ /* 0x000162000c1e1900 */
[----:B------:R-:W-:Y:S01]  /*04b0*/  UIADD3 UR6, UP0, UPT, UR11, -0x4, URZ ;  /* 0xfffffffc0b067890 */ /* 0x000fe2000ff1e0ff */
[----:B------:R-:W-:Y:S02]  /*04c0*/  IMAD.U32 R11, RZ, RZ, UR16 ;  /* 0x00000010ff0b7e24 */ /* 0x000fe4000f8e00ff */
[----:B------:R-:W-:Y:S01]  /*04d0*/  IMAD.U32 R12, RZ, RZ, UR22 ;  /* 0x00000016ff0c7e24 */ /* 0x000fe2000f8e00ff */
[----:B------:R-:W-:Y:S02]  /*04e0*/  UIADD3.X UR7, UPT, UPT, UR9, -0x1, URZ, UP0, !UPT ;  /* 0xffffffff09077890 */ /* 0x000fe400087fe4ff */
[----:B------:R-:W-:-:S04]  /*04f0*/  IMAD.U32 R13, RZ, RZ, UR6 ;  /* 0x00000006ff0d7e24 */ /* 0x000fc8000f8e00ff */
[----:B0-----:R-:W-:-:S07]  /*0500*/  MOV R14, UR7 ;  /* 0x00000007000e7c02 */ /* 0x001fce0008000f00 */
.L_x_3:
[----:B------:R-:W-:Y:S05]  /*0510*/  BSYNC.RECONVERGENT B0 ;  /* 0x0000000000007941 */ /* 0x000fea0003800200 */
.L_x_1:
[C---:B------:R-:W-:Y:S01]  /*0520*/  IMAD.SHL.U32 R10, R11.reuse, 0x4, RZ ;  /* 0x000000040b0a7824 */ /* 0x040fe200078e00ff */
[----:B------:R-:W-:Y:S01]  /*0530*/  SHF.L.U64.HI R11, R11, 0x2, R12 ;  /* 0x000000020b0b7819 */ /* 0x000fe2000001020c */
[----:B------:R-:W-:Y:S02]  /*0540*/  IMAD.MOV.U32 R6, RZ, RZ, R13 ;  /* 0x000000ffff067224 */ /* 0x000fe400078e000d */
[----:B------:R-:W-:Y:S01]  /*0550*/  IMAD.MOV.U32 R7, RZ, RZ, R14 ;  /* 0x000000ffff077224 */ /* 0x000fe200078e000e */
[----:B0-----:R-:W-:-:S04]  /*0560*/  IADD3 R8, P0, PT, R10, UR4, RZ ;  /* 0x000000040a087c10 */ /* 0x001fc8000ff1e0ff */
[C---:B------:R-:W-:Y:S01]  /*0570*/  IADD3.X R9, PT, PT, R11.reuse, UR5, RZ, P0, !PT ;  /* 0x000000050b097c10 */ /* 0x040fe200087fe4ff */
[----:B------:R-:W2:Y:S04]  /*0580*/  LDG.E R6, desc[UR14][R6.64] ;  /* 0x0000000e06067981 */ /* 0x000ea8000c1e1900 */
[----:B------:R-:W3:Y:S01]  /*0590*/  LDG.E R8, desc[UR14][R8.64] ;  /* 0x0000000e08087981 */ /* 0x000ee2000c1e1900 */
[----:B------:R-:W-:Y:S01]  /*05a0*/  IADD3 R10, P0, PT, R10, UR11, RZ ;  /* 0x0000000b0a0a7c10 */ /* 0x000fe2000ff1e0ff */
[----:B------:R-:W-:Y:S01]  /*05b0*/  UMOV UR6, 0x4 ;  /* 0x0000000400067882 */ /* 0x000fe20000000000 */
[----:B------:R-:W-:Y:S01]  /*05c0*/  UMOV UR7, 0x0 ;  /* 0x0000000000077882 */ /* 0x000fe20000000000 */
[----:B------:R-:W-:Y:S01]  /*05d0*/  UIADD3 UR8, UPT, UPT, UR8, 0x1, URZ ;  /* 0x0000000108087890 */ /* 0x000fe2000fffe0ff */
[----:B------:R-:W-:Y:S01]  /*05e0*/  IADD3.X R11, PT, PT, R11, UR9, RZ, P0, !PT ;  /* 0x000000090b0b7c10 */ /* 0x000fe200087fe4ff */
[----:B------:R-:W-:-:S02]  /*05f0*/  UIMAD.WIDE UR6, UR13, 0x4, -UR6 ;  /* 0x000000040d0678a5 */ /* 0x000fc4000f8e0a06 */
[----:B------:R-:W-:Y:S02]  /*0600*/  UIADD3 UR4, UP1, UPT, -UR20, UR4, URZ ;  /* 0x0000000414047290 */ /* 0x000fe4000ff3e1ff */
[----:B------:R-:W-:Y:S02]  /*0610*/  UIADD3 UR11, UP0, UPT, UR6, UR11, URZ ;  /* 0x0000000b060b7290 */ /* 0x000fe4000ff1e0ff */
[----:B------:R-:W-:Y:S02]  /*0620*/  UIADD3 UR18, UPT, UPT, UR18, -0x1, URZ ;  /* 0xffffffff12127890 */ /* 0x000fe4000fffe0ff */
[----:B------:R-:W-:Y:S02]  /*0630*/  UIADD3.X UR9, UPT, UPT, UR7, UR9, URZ, UP0, !UPT ;  /* 0x0000000907097290 */ /* 0x000fe400087fe4ff */
[----:B------:R-:W-:Y:S02]  /*0640*/  UISETP.NE.AND UP0, UPT, UR8, URZ, UPT ;  /* 0x000000ff0800728c */ /* 0x000fe4000bf05270 */
[----:B------:R-:W-:Y:S01]  /*0650*/  UIADD3.X UR5, UPT, UPT, ~UR21, UR5, URZ, UP1, !UPT ;  /* 0x0000000515057290 */ /* 0x000fe20008ffe5ff */
[----:B--2--5:R-:W-:-:S05]  /*0660*/  FMNMX R5, R6, R5, PT ;  /* 0x0000000506057209 */ /* 0x024fca0003800000 */
[----:B---3--:R-:W-:-:S05]  /*0670*/  FADD R5, R8, R5 ;  /* 0x0000000508057221 */ /* 0x008fca0000000000 */
[----:B------:R0:W-:Y:S01]  /*0680*/  STG.E desc[UR14][R10.64], R5 ;  /* 0x000000050a007986 */ /* 0x0001e2000c10190e */
[----:B------:R-:W-:Y:S06]  /*0690*/  BAR.SYNC.DEFER_BLOCKING 0x0 ;  /* 0x0000000000007b1d */ /* 0x000fec0000010000 */
[----:B------:R-:W-:Y:S05]  /*06a0*/  BRA.U UP0, `(.L_x_4) ;  /* 0xfffffffd001c7547 */ /* 0x000fea000b83ffff */
[----:B------:R-:W-:-:S12]  /*06b0*/  UIADD3 UR10, UPT, UPT, UR18, -0x2, URZ ;  /* 0xfffffffe120a7890 */ /* 0x000fd8000fffe0ff */
.L_x_0:
[----:B------:R-:W1:Y:S02]  /*06c0*/  LDC R4, c[0x0][0x38c] ;  /* 0x0000e300ff047b82 */ /* 0x000e640000000800 */
[----:B-1----:R-:W-:-:S04]  /*06d0*/  IADD3 R4, PT, PT, R4, -0x2, RZ ;  /* 0xfffffffe04047810 */ /* 0x002fc80007ffe0ff */
[----:B------:R-:W-:-:S13]  /*06e0*/  ISETP.GE.U32.AND P0, PT, R4, 0x3, PT ;  /* 0x000000030400780c */ /* 0x000fda0003f06070 */
[----:B------:R-:W-:Y:S05]  /*06f0*/  @!P0 EXIT ;  /* 0x000000000000894d */ /* 0x000fea0003800000 */
[----:B------:R-:W1:Y:S01]  /*0700*/  LDCU UR6, c[0x0][0x388] ;  /* 0x00007100ff0677ac */ /* 0x000e620008000800 */
[----:B------:R-:W2:Y:S01]  /*0710*/  LDCU UR30, c[0x0][0x388] ;  /* 0x00007100ff1e77ac */ /* 0x000ea20008000800 */
[----:B-1----:R-:W-:Y:S02]  /*0720*/  UIMAD.WIDE UR18, UR6, 0x10, URZ ;  /* 0x00000010061278a5 */ /* 0x002fe4000f8e02ff */
[----:B------:R-:W-:Y:S02]  /*0730*/  UIMAD.WIDE UR20, UR6, 0x4, URZ ;  /* 0x00000004061478a5 */ /* 0x000fe4000f8e02ff */
[----:B--2---:R-:W-:-:S12]  /*0740*/  UIMAD.WIDE UR6, UR6, 0x8, URZ ;  /* 0x00000008060678a5 */ /* 0x004fd8000f8e02ff */
.L_x_17:
[----:B------:R-:W-:Y:S01]  /*0750*/  ISETP.NE.AND P0, PT, R0, RZ, PT ;  /* 0x000000ff0000720c */ /* 0x000fe20003f05270 */
[----:B------:R-:W-:Y:S01]  /*0760*/  UMOV UR8, UR11 ;  /* 0x0000000b00087c82 */ /* 0x000fe20008000000 */
[----:B------:R-:W-:Y:S01]  /*0770*/  BSSY.RECONVERGENT B0, `(.L_x_5) ;  /* 0x0000023000007945 */ /* 0x000fe20003800200 */
[----:B------:R-:W-:-:S10]  /*0780*/  UIMAD.WIDE UR22, UR13, 0x4, UR8 ;  /* 0x000000040d1678a5 */ /* 0x000fd4000f8e0208 */
[----:B-1----:R-:W-:Y:S05]  /*0790*/  @P0 BRA `(.L_x_6) ;  /* 0x00000000002c0947 */ /* 0x002fea0003800000 */
[----:B------:R-:W-:Y:S02]  /*07a0*/  IMAD.U32 R4, RZ, RZ, UR8 ;  /* 0x00000008ff047e24 */ /* 0x000fe4000f8e00ff */
[----:B0-----:R-:W-:-:S05]  /*07b0*/  IMAD.U32 R5, RZ, RZ, UR9 ;  /* 0x00000009ff057e24 */ /* 0x001fca000f8e00ff */
[----:B------:R0:W5:Y:S01]  /*07c0*/  LDG.E R9, desc[UR14][R4.64] ;  /* 0x0000000e04097981 */ /* 0x000162000c1e1900 */
[----:B------:R-:W-:Y:S01]  /*07d0*/  UIADD3 UR11, UP0, UPT, UR8, -0x4, URZ ;  /* 0xfffffffc080b7890 */ /* 0x000fe2000ff1e0ff */
[----:B------:R-:W-:Y:S01]  /*07e0*/  IMAD.U32 R10, RZ, RZ, UR16 ;  /* 0x00000010ff0a7e24 */ /* 0x000fe2000f8e00ff */
[----:B------:R-:W-:Y:S02]  /*07f0*/  USHF.R.S32.HI UR24, URZ, 0x1f, UR16 ;  /* 0x0000001fff187899 */ /* 0x000fe40008011410 */
[----:B------:R-:W-:Y:S02]  /*0800*/  UIADD3.X UR12, UPT, UPT, UR9, -0x1, URZ, UP0, !UPT ;  /* 0xffffffff090c7890 */ /* 0x000fe400087fe4ff */
[----:B------:R-:W-:Y:S02]  /*0810*/  MOV R12, UR11 ;  /* 0x0000000b000c7c02 */ /* 0x000fe40008000f00 */
[----:B------:R-:W-:Y:S02]  /*0820*/  IMAD.U32 R13, RZ, RZ, UR24 ;  /* 0x00000018ff0d7e24 */ /* 0x000fe4000f8e00ff */
[----:B------:R-:W-:Y:S01]  /*0830*/  IMAD.U32 R15, RZ, RZ, UR12 ;  /* 0x0000000cff0f7e24 */ /* 0x000fe2000f8e00ff */
[----:B0-----:R-:W-:Y:S06]  /*0840*/  BRA `(.L_x_7) ;  /* 0x0000000000547947 */ /* 0x001fec0003800000 */
.L_x_6:
[C---:B------:R-:W-:Y:S01]  /*0850*/  ISETP.NE.AND P0, PT, R0.reuse, UR17, PT ;  /* 0x0000001100007c0c */ /* 0x040fe2000bf05270 */
[----:B0-----:R-:W-:Y:S01]  /*0860*/  IMAD.MOV.U32 R5, RZ, RZ, 0x4 ;  /* 0x00000004ff057424 */ /* 0x001fe200078e00ff */
[----:B------:R-:W-:Y:S01]  /*0870*/  IADD3 R4, PT, PT, -R0, 0x1, RZ ;  /* 0x0000000100047810 */ /* 0x000fe20007ffe1ff */
[----:B------:R-:W-:Y:S01]  /*0880*/  IMAD.U32 R7, RZ, RZ, UR23 ;  /* 0x00000017ff077e24 */ /* 0x000fe2000f8e00ff */
[----:B------:R-:W-:-:S09]  /*0890*/  MOV R6, UR22 ;  /* 0x0000001600067c02 */ /* 0x000fd20008000f00 */
[----:B------:R-:W-:Y:S01]  /*08a0*/  @P0 IMAD.WIDE R4, R4, R5, UR8 ;  /* 0x0000000804040e25 */ /* 0x000fe2000f8e0205 */
[----:B------:R0:W5:Y:S04]  /*08b0*/  @!P0 LDG.E R9, desc[UR14][R6.64] ;  /* 0x0000000e06098981 */ /* 0x000168000c1e1900 */
[----:B------:R-:W2:Y:S04]  /*08c0*/  @P0 LDG.E R8, desc[UR14][R4.64] ;  /* 0x0000000e04080981 */ /* 0x000ea8000c1e1900 */
[----:B------:R-:W2:Y:S01]  /*08d0*/  @P0 LDG.E R11, desc[UR14][R4.64+-0x4] ;  /* 0xfffffc0e040b0981 */ /* 0x000ea2000c1e1900 */
[----:B------:R-:W-:Y:S01]  /*08e0*/  IMAD.U32 R12, RZ, RZ, UR22 ;  /* 0x00000016ff0c7e24 */ /* 0x000fe2000f8e00ff */
[----:B------:R-:W-:-:S04]  /*08f0*/  ULEA UR11, UR16, 0x1, 0x1 ;  /* 0x00000001100b7891 */ /* 0x000fc8000f8e08ff */
[----:B------:R-:W-:Y:S01]  /*0900*/  USHF.R.S32.HI UR12, URZ, 0x1f, UR11 ;  /* 0x0000001fff0c7899 */ /* 0x000fe2000801140b */
[----:B------:R-:W-:Y:S02]  /*0910*/  @!P0 IADD3 R12, P1, PT, R12, 0x4, RZ ;  /* 0x000000040c0c8810 */ /* 0x000fe40007f3e0ff */
[----:B------:R-:W-:Y:S02]  /*0920*/  @P0 IADD3 R12, P2, PT, R4, -0x8, RZ ;  /* 0xfffffff8040c0810 */ /* 0x000fe40007f5e0ff */
[----:B------:R-:W-:Y:S01]  /*0930*/  @!P0 MOV R10, UR11 ;  /* 0x0000000b000a8c02 */ /* 0x000fe20008000f00 */
[----:B------:R-:W-:Y:S01]  /*0940*/  @!P0 IMAD.X R15, RZ, RZ, UR23, P1 ;  /* 0x00000017ff0f8e24 */ /* 0x000fe200088e06ff */
[----:B------:R-:W-:Y:S01]  /*0950*/  @P0 IADD3.X R15, PT, PT, R5, -0x1, RZ, P2, !PT ;  /* 0xffffffff050f0810 */ /* 0x000fe200017fe4ff */
[----:B------:R-:W-:Y:S02]  /*0960*/  @!P0 IMAD.U32 R13, RZ, RZ, UR12 ;  /* 0x0000000cff0d8e24 */ /* 0x000fe4000f8e00ff */
[----:B------:R-:W-:-:S02]  /*0970*/  @P0 IMAD.MOV.U32 R10, RZ, RZ, R2 ;  /* 0x000000ffff0a0224 */ /* 0x000fc400078e0002 */
[----:B------:R-:W-:Y:S01]  /*0980*/  @P0 IMAD.MOV.U32 R13, RZ, RZ, R3 ;  /* 0x000000ffff0d0224 */ /* 0x000fe200078e0003 */
[----:B0-2---:R-:W-:-:S07]  /*0990*/  @P0 FMNMX R9, R8, R11, PT ;  /* 0x0000000b08090209 */ /* 0x005fce0003800000 */
.L_x_7:
[----:B------:R-:W-:Y:S05]  /*09a0*/  BSYNC.RECONVERGENT B0 ;  /* 0x0000000000007941 */ /* 0x000fea0003800200 */
.L_x_5:
[----:B------:R-:W-:Y:S01]  /*09b0*/  IMAD.MOV.U32 R4, RZ, RZ, R12 ;  /* 0x000000ffff047224 */ /* 0x000fe200078e000c */
[C---:B------:R-:W-:Y:S01]  /*09c0*/  SHF.L.U32 R8, R10.reuse, 0x2, RZ ;  /* 0x000000020a087819 */ /* 0x040fe200000006ff */
[----:B------:R-:W-:Y:S01]  /*09d0*/  IMAD.MOV.U32 R5, RZ, RZ, R15 ;  /* 0x000000ffff057224 */ /* 0x000fe200078e000f */
[----:B------:R-:W-:Y:S02]  /*09e0*/  SHF.L.U64.HI R10, R10, 0x2, R13 ;  /* 0x000000020a0a7819 */ /* 0x000fe4000001020d */
[----:B------:R-:W-:Y:S02]  /*09f0*/  IADD3 R6, P0, PT, R8, UR4, RZ ;  /* 0x0000000408067c10 */ /* 0x000fe4000ff1e0ff */
[----:B------:R-:W2:Y:S02]  /*0a00*/  LDG.E R4, desc[UR14][R4.64] ;  /* 0x0000000e04047981 */ /* 0x000ea4000c1e1900 */
[----:B------:R-:W-:-:S05]  /*0a10*/  IADD3.X R7, PT, PT, R10, UR5, RZ, P0, !PT ;  /* 0x000000050a077c10 */ /* 0x000fca00087fe4ff */
[----:B------:R-:W3:Y:S01]  /*0a20*/  LDG.E R6, desc[UR14][R6.64] ;  /* 0x0000000e06067981 */ /* 0x000ee2000c1e1900 */
[----:B------:R-:W-:Y:S01]  /*0a30*/  IADD3 R8, P0, PT, R8, UR8, RZ ;  /* 0x0000000808087c10 */ /* 0x000fe2000ff1e0ff */
[----:B------:R-:W-:-:S04]  /*0a40*/  UIADD3 UR24, UP0, UPT, UR22, -0x4, URZ ;  /* 0xfffffffc16187890 */ /* 0x000fc8000ff1e0ff */
[----:B------:R-:W-:Y:S01]  /*0a50*/  UIADD3.X UR25, UPT, UPT, UR23, -0x1, URZ, UP0, !UPT ;  /* 0xffffffff17197890 */ /* 0x000fe200087fe4ff */
[----:B------:R-:W-:Y:S01]  /*0a60*/  BSSY.RECONVERGENT B0, `(.L_x_8) ;  /* 0x000002f000007945 */ /* 0x000fe20003800200 */
[----:B------:R-:W-:Y:S02]  /*0a70*/  UIMAD.WIDE UR28, UR13, 0x8, UR8 ;  /* 0x000000080d1c78a5 */ /* 0x000fe4000f8e0208 */
[----:B------:R-:W-:Y:S01]  /*0a80*/  UIMAD.WIDE UR26, UR13, 0x4, UR24 ;  /* 0x000000040d1a78a5 */ /* 0x000fe2000f8e0218 */
[----:B--2--5:R-:W-:Y:S02]  /*0a90*/  FMNMX R11, R4, R9, PT ;  /* 0x00000009040b7209 */ /* 0x024fe40003800000 */
[----:B------:R-:W-:Y:S02]  /*0aa0*/  IADD3.X R9, PT, PT, R10, UR9, RZ, P0, !PT ;  /* 0x000000090a097c10 */ /* 0x000fe400087fe4ff */
[----:B------:R-:W-:Y:S01]  /*0ab0*/  ISETP.NE.AND P0, PT, R0, RZ, PT ;  /* 0x000000ff0000720c */ /* 0x000fe20003f05270 */
[----:B---3--:R-:W-:-:S05]  /*0ac0*/  FADD R11, R6, R11 ;  /* 0x0000000b060b7221 */ /* 0x008fca0000000000 */
[----:B------:R0:W-:Y:S01]  /*0ad0*/  STG.E desc[UR14][R8.64], R11 ;  /* 0x0000000b08007986 */ /* 0x0001e2000c10190e */
[----:B------:R-:W-:Y:S06]  /*0ae0*/  BAR.SYNC.DEFER_BLOCKING 0x0 ;  /* 0x0000000000007b1d */ /* 0x000fec0000010000 */
[----:B------:R-:W-:Y:S05]  /*0af0*/  @!P0 BRA `(.L_x_9) ;  /* 0x00000000006c8947 */ /* 0x000fea0003800000 */
[C---:B------:R-:W-:Y:S01]  /*0b00*/  ISETP.NE.AND P1, PT, R0.reuse, UR17, PT ;  /* 0x0000001100007c0c */ /* 0x040fe2000bf25270 */
[----:B------:R-:W-:Y:S01]  /*0b10*/  IMAD.U32 R7, RZ, RZ, UR13 ;  /* 0x0000000dff077e24 */ /* 0x000fe2000f8e00ff */
[----:B0-----:R-:W-:-:S05]  /*0b20*/  IADD3 R11, PT, PT, -R0, 0x1, RZ ;  /* 0x00000001000b7810 */ /* 0x001fca0007ffe1ff */
[----:B------:R-:W-:-:S06]  /*0b30*/  IMAD.WIDE R4, R11, 0x4, RZ ;  /* 0x000000040b047825 */ /* 0x000fcc00078e02ff */
[----:B------:R-:W-:-:S03]  /*0b40*/  @P1 IMAD.WIDE R4, R7, 0x4, R4 ;  /* 0x0000000407041825 */ /* 0x000fc600078e0204 */
[----:B------:R-:W-:-:S04]  /*0b50*/  @P1 IADD3 R6, P2, PT, R4, UR8, RZ ;  /* 0x0000000804061c10 */ /* 0x000fc8000ff5e0ff */
[----:B------:R-:W-:-:S05]  /*0b60*/  @P1 IADD3.X R7, PT, PT, R5, UR9, RZ, P2, !PT ;  /* 0x0000000905071c10 */ /* 0x000fca00097fe4ff */
[----:B------:R-:W2:Y:S04]  /*0b70*/  @P1 LDG.E R4, desc[UR14][R6.64+-0x4] ;  /* 0xfffffc0e06041981 */ /* 0x000ea8000c1e1900 */
[----:B------:R-:W2:Y:S01]  /*0b80*/  @P1 LDG.E R5, desc[UR14][R6.64+-0x8] ;  /* 0xfffff80e06051981 */ /* 0x000ea2000c1e1900 */
[----:B------:R-:W-:Y:S01]  /*0b90*/  MOV R8, UR28 ;  /* 0x0000001c00087c02 */ /* 0x000fe20008000f00 */
[----:B------:R-:W-:Y:S01]  /*0ba0*/  IMAD.U32 R9, RZ, RZ, UR29 ;  /* 0x0000001dff097e24 */ /* 0x000fe2000f8e00ff */
[----:B------:R-:W-:Y:S01]  /*0bb0*/  ULEA UR11, UR16, 0x1, 0x1 ;  /* 0x00000001100b7891 */ /* 0x000fe2000f8e08ff */
[----:B--2---:R-:W-:-:S06]  /*0bc0*/  @P1 FMNMX R10, R4, R5, PT ;  /* 0x00000005040a1209 */ /* 0x004fcc0003800000 */
[----:B------:R1:W5:Y:S01]  /*0bd0*/  @!P1 LDG.E R10, desc[UR14][R8.64+-0x4] ;  /* 0xfffffc0e080a9981 */ /* 0x000362000c1e1900 */
[----:B------:R-:W-:Y:S01]  /*0be0*/  IMAD.MOV.U32 R4, RZ, RZ, 0x4 ;  /* 0x00000004ff047424 */ /* 0x000fe200078e00ff */
[----:B------:R-:W-:Y:S01]  /*0bf0*/  USHF.R.S32.HI UR12, URZ, 0x1f, UR11 ;  /* 0x0000001fff0c7899 */ /* 0x000fe2000801140b */
[----:B------:R-:W-:Y:S01]  /*0c00*/  @P1 MOV R6, R2 ;  /* 0x0000000200061202 */ /* 0x000fe20000000f00 */
[----:B------:R-:W-:Y:S02]  /*0c10*/  @P1 IMAD.MOV.U32 R7, RZ, RZ, R3 ;  /* 0x000000ffff071224 */ /* 0x000fe400078e0003 */
[----:B------:R-:W-:-:S04]  /*0c20*/  @P1 IMAD.WIDE R4, R11, R4, UR24 ;  /* 0x000000180b041e25 */ /* 0x000fc8000f8e0204 */
[----:B------:R-:W-:Y:S01]  /*0c30*/  IMAD.U32 R11, RZ, RZ, UR26 ;  /* 0x0000001aff0b7e24 */ /* 0x000fe2000f8e00ff */
[----:B------:R-:W-:Y:S01]  /*0c40*/  @P1 IADD3 R4, P2, PT, R4, -0x8, RZ ;  /* 0xfffffff804041810 */ /* 0x000fe20007f5e0ff */
[----:B------:R-:W-:Y:S02]  /*0c50*/  @!P1 IMAD.U32 R6, RZ, RZ, UR11 ;  /* 0x0000000bff069e24 */ /* 0x000fe4000f8e00ff */
[----:B------:R-:W-:Y:S01]  /*0c60*/  @!P1 IMAD.U32 R7, RZ, RZ, UR12 ;  /* 0x0000000cff079e24 */ /* 0x000fe2000f8e00ff */
[----:B------:R-:W-:Y:S02]  /*0c70*/  @!P1 IADD3 R4, P3, PT, R11, 0x4, RZ ;  /* 0x000000040b049810 */ /* 0x000fe40007f7e0ff */
[----:B------:R-:W-:Y:S02]  /*0c80*/  @P1 IADD3.X R5, PT, PT, R5, -0x1, RZ, P2, !PT ;  /* 0xffffffff05051810 */ /* 0x000fe400017fe4ff */
[----:B------:R-:W-:Y:S01]  /*0c90*/  @!P1 IADD3.X R5, PT, PT, RZ, UR27, RZ, P3, !PT ;  /* 0x0000001bff059c10 */ /* 0x000fe20009ffe4ff */
[----:B-1----:R-:W-:Y:S08]  /*0ca0*/  BRA `(.L_x_10) ;  /* 0x0000000000287947 */ /* 0x002ff00003800000 */
.L_x_9:
[----:B------:R-:W-:Y:S02]  /*0cb0*/  UIADD3 UR11, UP0, UPT, UR22, -0x8, URZ ;  /* 0xfffffff8160b7890 */ /* 0x000fe4000ff1e0ff */
[----:B------:R-:W-:Y:S01]  /*0cc0*/  IMAD.U32 R4, RZ, RZ, UR22 ;  /* 0x00000016ff047e24 */ /* 0x000fe2000f8e00ff */
[----:B------:R-:W-:Y:S01]  /*0cd0*/  USHF.R.S32.HI UR31, URZ, 0x1f, UR16 ;  /* 0x0000001fff1f7899 */ /* 0x000fe20008011410 */
[----:B------:R-:W-:Y:S01]  /*0ce0*/  IMAD.U32 R5, RZ, RZ, UR23 ;  /* 0x00000017ff057e24 */ /* 0x000fe2000f8e00ff */
[----:B------:R-:W-:Y:S01]  /*0cf0*/  UIADD3.X UR12, UPT, UPT, UR23, -0x1, URZ, UP0, !UPT ;  /* 0xffffffff170c7890 */ /* 0x000fe200087fe4ff */
[----:B------:R-:W-:-:S03]  /*0d00*/  IMAD.U32 R6, RZ, RZ, UR16 ;  /* 0x00000010ff067e24 */ /* 0x000fc6000f8e00ff */
[----:B------:R1:W5:Y:S01]  /*0d10*/  LDG.E R10, desc[UR14][R4.64+-0x4] ;  /* 0xfffffc0e040a7981 */ /* 0x000362000c1e1900 */
[----:B------:R-:W-:Y:S01]  /*0d20*/  IMAD.U32 R7, RZ, RZ, UR31 ;  /* 0x0000001fff077e24 */ /* 0x000fe2000f8e00ff */
[----:B-1----:R-:W-:Y:S01]  /*0d30*/  MOV R4, UR11 ;  /* 0x0000000b00047c02 */ /* 0x002fe20008000f00 */
[----:B------:R-:W-:-:S07]  /*0d40*/  IMAD.U32 R5, RZ, RZ, UR12 ;  /* 0x0000000cff057e24 */ /* 0x000fce000f8e00ff */
.L_x_10:
[----:B------:R-:W-:Y:S05]  /*0d50*/  BSYNC.RECONVERGENT B0 ;  /* 0x0000000000007941 */ /* 0x000fea0003800200 */
.L_x_8:
[C---:B0-----:R-:W-:Y:S01]  /*0d60*/  IMAD.SHL.U32 R8, R6.reuse, 0x4, RZ ;  /* 0x0000000406087824 */ /* 0x041fe200078e00ff */
[----:B------:R-:W-:Y:S01]  /*0d70*/  MOV R11, UR20 ;  /* 0x00000014000b7c02 */ /* 0x000fe20008000f00 */
[----:B------:R-:W-:Y:S01]  /*0d80*/  IMAD.U32 R12, RZ, RZ, UR21 ;  /* 0x00000015ff0c7e24 */ /* 0x000fe2000f8e00ff */
[----:B------:R-:W-:Y:S01]  /*0d90*/  SHF.L.U64.HI R9, R6, 0x2, R7 ;  /* 0x0000000206097819 */ /* 0x000fe20000010207 */
[----:B------:R-:W2:Y:S01]  /*0da0*/  LDG.E R5, desc[UR14][R4.64] ;  /* 0x0000000e04057981 */ /* 0x000ea2000c1e1900 */
[----:B------:R-:W-:-:S04]  /*0db0*/  IADD3 R6, P1, P2, R8, UR4, -R11 ;  /* 0x0000000408067c10 */ /* 0x000fc8000fa3e80b */
[----:B------:R-:W-:-:S05]  /*0dc0*/  IADD3.X R7, PT, PT, R9, UR5, ~R12, P1, P2 ;  /* 0x0000000509077c10 */ /* 0x000fca0008fe4c0c */
[----:B------:R-:W3:Y:S01]  /*0dd0*/  LDG.E R6, desc[UR14][R6.64] ;  /* 0x0000000e06067981 */ /* 0x000ee2000c1e1900 */
[----:B------:R-:W-:Y:S01]  /*0de0*/  IADD3 R8, P1, PT, R8, UR22, RZ ;  /* 0x0000001608087c10 */ /* 0x000fe2000ff3e0ff */
[----:B------:R-:W-:-:S03]  /*0df0*/  UIADD3 UR22, UP0, UPT, UR26, -0x4, URZ ;  /* 0xfffffffc1a167890 */ /* 0x000fc6000ff1e0ff */
[----:B------:R-:W-:Y:S01]  /*0e00*/  IADD3.X R9, PT, PT, R9, UR23, RZ, P1, !PT ;  /* 0x0000001709097c10 */ /* 0x000fe20008ffe4ff */
[----:B------:R-:W-:Y:S01]  /*0e10*/  UIADD3.X UR23, UPT, UPT, UR27, -0x1, URZ, UP0, !UPT ;  /* 0xffffffff1b177890 */ /* 0x000fe200087fe4ff */
[----:B------:R-:W-:Y:S01]  /*0e20*/  BSSY.RECONVERGENT B0, `(.L_x_11) ;  /* 0x000002d000007945 */ /* 0x000fe20003800200 */
[----:B------:R-:W-:Y:S02]  /*0e30*/  UIMAD.WIDE UR26, UR13, 0xc, UR8 ;  /* 0x0000000c0d1a78a5 */ /* 0x000fe4000f8e0208 */
[----:B------:R-:W-:Y:S01]  /*0e40*/  UIMAD.WIDE UR24, UR13, 0x4, UR22 ;  /* 0x000000040d1878a5 */ /* 0x000fe2000f8e0216 */
[----:B--2--5:R-:W-:-:S05]  /*0e50*/  FMNMX R11, R5, R10, PT ;  /* 0x0000000a050b7209 */ /* 0x024fca0003800000 */
        /* <DEDUP_REMOVED lines=13> */
[----:B------:R-:W-:Y:S01]  /*0f30*/  IMAD.U32 R8, RZ, RZ, UR26 ;  /* 0x0000001aff087e24 */ /* 0x000fe2000f8e00ff */
[----:B------:R-:W-:Y:S01]  /*0f40*/  MOV R9, UR27 ;  /* 0x0000001b00097c02 */ /* 0x000fe20008000f00 */
[----:B------:R-:W-:Y:S01]  /*0f50*/  ULEA UR11, UR16, 0x1, 0x1 ;  /* 0x00000001100b7891 */ /* 0x000fe2000f8e08ff */
[----:B--2---:R-:W-:-:S06]  /*0f60*/  @P1 FMNMX R10, R4, R5, PT ;  /* 0x00000005040a1209 */ /* 0x004fcc0003800000 */
[----:B------:R1:W5:Y:S01]  /*0f70*/  @!P1 LDG.E R10, desc[UR14][R8.64+-0x8] ;  /* 0xfffff80e080a9981 */ /* 0x000362000c1e1900 */
[----:B------:R-:W-:Y:S01]  /*0f80*/  IMAD.MOV.U32 R4, RZ, RZ, 0x4 ;  /* 0x00000004ff047424 */ /* 0x000fe200078e00ff */
[----:B------:R-:W-:Y:S01]  /*0f90*/  USHF.R.S32.HI UR12, URZ, 0x1f, UR11 ;  /* 0x0000001fff0c7899 */ /* 0x000fe2000801140b */
[----:B------:R-:W-:Y:S01]  /*0fa0*/  @P1 IMAD.MOV.U32 R6, RZ, RZ, R2 ;  /* 0x000000ffff061224 */ /* 0x000fe200078e0002 */
[----:B------:R-:W-:Y:S01]  /*0fb0*/  @P1 MOV R7, R3 ;  /* 0x0000000300071202 */ /* 0x000fe20000000f00 */
[----:B------:R-:W-:-:S04]  /*0fc0*/  @P1 IMAD.WIDE R4, R11, R4, UR22 ;  /* 0x000000160b041e25 */ /* 0x000fc8000f8e0204 */
[----:B------:R-:W-:Y:S01]  /*0fd0*/  IMAD.U32 R11, RZ, RZ, UR24 ;  /* 0x00000018ff0b7e24 */ /* 0x000fe2000f8e00ff */
[----:B------:R-:W-:Y:S01]  /*0fe0*/  @P1 IADD3 R4, P2, PT, R4, -0x8, RZ ;  /* 0xfffffff804041810 */ /* 0x000fe20007f5e0ff */
[----:B------:R-:W-:Y:S02]  /*0ff0*/  @!P1 IMAD.U32 R6, RZ, RZ, UR11 ;  /* 0x0000000bff069e24 */ /* 0x000fe4000f8e00ff */
[----:B------:R-:W-:Y:S01]  /*1000*/  @!P1 IMAD.U32 R7, RZ, RZ, UR12 ;  /* 0x0000000cff079e24 */ /* 0x000fe2000f8e00ff */
[----:B------:R-:W-:Y:S02]  /*1010*/  @!P1 IADD3 R4, P3, PT, R11, 0x4, RZ ;  /* 0x000000040b049810 */ /* 0x000fe40007f7e0ff */
[----:B------:R-:W-:-:S03]  /*1020*/  @P1 IADD3.X R5, PT, PT, R5, -0x1, RZ, P2, !PT ;  /* 0xffffffff05051810 */ /* 0x000fc600017fe4ff */
[----:B------:R-:W-:Y:S01]  /*1030*/  @!P1 IMAD.X R5, RZ, RZ, UR25, P3 ;  /* 0x00000019ff059e24 */ /* 0x000fe200098e06ff */
[----:B-1----:R-:W-:Y:S07]  /*1040*/  BRA `(.L_x_13) ;  /* 0x0000000000287947 */ /* 0x002fee0003800000 */
.L_x_12:
[----:B------:R-:W-:Y:S02]  /*1050*/  UIADD3 UR11, UP0, UPT, UR28, -0xc, URZ ;  /* 0xfffffff41c0b7890 */ /* 0x000fe4000ff1e0ff */
[----:B------:R-:W-:Y:S01]  /*1060*/  MOV R4, UR28 ;  /* 0x0000001c00047c02 */ /* 0x000fe20008000f00 */
[----:B------:R-:W-:Y:S01]  /*1070*/  IMAD.U32 R5, RZ, RZ, UR29 ;  /* 0x0000001dff057e24 */ /* 0x000fe2000f8e00ff */
[----:B------:R-:W-:Y:S02]  /*1080*/  USHF.R.S32.HI UR31, URZ, 0x1f, UR16 ;  /* 0x0000001fff1f7899 */ /* 0x000fe40008011410 */
[----:B------:R-:W-:Y:S01]  /*1090*/  UIADD3.X UR12, UPT, UPT, UR29, -0x1, URZ, UP0, !UPT ;  /* 0xffffffff1d0c7890 */ /* 0x000fe200087fe4ff */
[----:B------:R-:W-:Y:S01]  /*10a0*/  IMAD.U32 R6, RZ, RZ, UR16 ;  /* 0x00000010ff067e24 */ /* 0x000fe2000f8e00ff */
[----:B------:R1:W5:Y:S02]  /*10b0*/  LDG.E R10, desc[UR14][R4.64+-0x8] ;  /* 0xfffff80e040a7981 */ /* 0x000364000c1e1900 */
[----:B------:R-:W-:Y:S01]  /*10c0*/  MOV R7, UR31 ;  /* 0x0000001f00077c02 */ /* 0x000fe20008000f00 */
[----:B-1----:R-:W-:-:S02]  /*10d0*/  IMAD.U32 R4, RZ, RZ, UR11 ;  /* 0x0000000bff047e24 */ /* 0x002fc4000f8e00ff */
[----:B------:R-:W-:-:S07]  /*10e0*/  IMAD.U32 R5, RZ, RZ, UR12 ;  /* 0x0000000cff057e24 */ /* 0x000fce000f8e00ff */
.L_x_13:
[----:B------:R-:W-:Y:S05]  /*10f0*/  BSYNC.RECONVERGENT B0 ;  /* 0x0000000000007941 */ /* 0x000fea0003800200 */
.L_x_11:
[C---:B0-----:R-:W-:Y:S01]  /*1100*/  IMAD.SHL.U32 R8, R6.reuse, 0x4, RZ ;  /* 0x0000000406087824 */ /* 0x041fe200078e00ff */
[----:B------:R-:W-:Y:S01]  /*1110*/  SHF.L.U64.HI R9, R6, 0x2, R7 ;  /* 0x0000000206097819 */ /* 0x000fe20000010207 */
[----:B------:R-:W-:Y:S01]  /*1120*/  IMAD.U32 R11, RZ, RZ, UR6 ;  /* 0x00000006ff0b7e24 */ /* 0x000fe2000f8e00ff */
[----:B------:R-:W-:Y:S01]  /*1130*/  MOV R12, UR7 ;  /* 0x00000007000c7c02 */ /* 0x000fe20008000f00 */
[----:B------:R-:W2:Y:S03]  /*1140*/  LDG.E R5, desc[UR14][R4.64] ;  /* 0x0000000e04057981 */ /* 0x000ea6000c1e1900 */
[----:B------:R-:W-:-:S04]  /*1150*/  IADD3 R6, P1, P2, R8, UR4, -R11 ;  /* 0x0000000408067c10 */ /* 0x000fc8000fa3e80b */
[----:B------:R-:W-:-:S05]  /*1160*/  IADD3.X R7, PT, PT, R9, UR5, ~R12, P1, P2 ;  /* 0x0000000509077c10 */ /* 0x000fca0008fe4c0c */
[----:B------:R-:W3:Y:S01]  /*1170*/  LDG.E R6, desc[UR14][R6.64] ;  /* 0x0000000e06067981 */ /* 0x000ee2000c1e1900 */
[----:B------:R-:W-:-:S04]  /*1180*/  IADD3 R8, P1, PT, R8, UR28, RZ ;  /* 0x0000001c08087c10 */ /* 0x000fc8000ff3e0ff */
[----:B------:R-:W-:Y:S01]  /*1190*/  IADD3.X R9, PT, PT, R9, UR29, RZ, P1, !PT ;  /* 0x0000001d09097c10 */ /* 0x000fe20008ffe4ff */
[----:B------:R-:W-:Y:S01]  /*11a0*/  BSSY.RECONVERGENT B0, `(.L_x_14) ;  /* 0x0000031000007945 */ /* 0x000fe20003800200 */
        /* <DEDUP_REMOVED lines=14> */
[----:B------:R-:W-:-:S05]  /*1290*/  VOTEU.ALL UP0, P1 ;  /* 0x0000000000ff7886 */ /* 0x000fca0000800000 */
[----:B------:R-:W-:Y:S02]  /*12a0*/  @!UP0 UIMAD.WIDE UR22, UR13, 0x10, UR8 ;  /* 0x000000100d1688a5 */ /* 0x000fe4000f8e0208 */
[----:B------:R-:W-:-:S04]  /*12b0*/  UIADD3 UR11, UP0, UPT, UR24, -0x4, URZ ;  /* 0xfffffffc180b7890 */ /* 0x000fc8000ff1e0ff */
[----:B------:R-:W-:Y:S01]  /*12c0*/  UIADD3.X UR12, UPT, UPT, UR25, -0x1, URZ, UP0, !UPT ;  /* 0xffffffff190c7890 */ /* 0x000fe200087fe4ff */
[----:B------:R-:W-:Y:S02]  /*12d0*/  IMAD.U32 R13, RZ, RZ, UR13 ;  /* 0x0000000dff0d7e24 */ /* 0x000fe4000f8e00ff */
[----:B------:R-:W-:Y:S02]  /*12e0*/  IMAD.U32 R8, RZ, RZ, UR22 ;  /* 0x00000016ff087e24 */ /* 0x000fe4000f8e00ff */
[----:B------:R-:W-:Y:S01]  /*12f0*/  IMAD.U32 R9, RZ, RZ, UR23 ;  /* 0x00000017ff097e24 */ /* 0x000fe2000f8e00ff */
[----:B--2---:R-:W-:Y:S01]  /*1300*/  @P1 FMNMX R10, R6, R7, PT ;  /* 0x00000007060a1209 */ /* 0x004fe20003800000 */
[----:B------:R-:W-:Y:S01]  /*1310*/  IMAD.U32 R7, RZ, RZ, UR12 ;  /* 0x0000000cff077e24 */ /* 0x000fe2000f8e00ff */
[----:B------:R-:W-:-:S04]  /*1320*/  MOV R6, UR11 ;  /* 0x0000000b00067c02 */ /* 0x000fc80008000f00 */
[----:B------:R0:W5:Y:S01]  /*1330*/  @!P1 LDG.E R10, desc[UR14][R8.64+-0xc] ;  /* 0xfffff40e080a9981 */ /* 0x000162000c1e1900 */
[----:B------:R-:W-:Y:S01]  /*1340*/  @P1 IMAD.WIDE R4, R11, 0x4, R6 ;  /* 0x000000040b041825 */ /* 0x000fe200078e0206 */
[----:B------:R-:W-:-:S03]  /*1350*/  ULEA UR11, UR16, 0x1, 0x1 ;  /* 0x00000001100b7891 */ /* 0x000fc6000f8e08ff */
[----:B------:R-:W-:Y:S01]  /*1360*/  @!P1 IMAD.WIDE R6, R13, 0x4, R6 ;  /* 0x000000040d069825 */ /* 0x000fe200078e0206 */
[----:B------:R-:W-:Y:S01]  /*1370*/  @P1 IADD3 R4, P0, PT, R4, -0x8, RZ ;  /* 0xfffffff804041810 */ /* 0x000fe20007f1e0ff */
[----:B------:R-:W-:-:S03]  /*1380*/  USHF.R.S32.HI UR12, URZ, 0x1f, UR11 ;  /* 0x0000001fff0c7899 */ /* 0x000fc6000801140b */
[----:B------:R-:W-:Y:S02]  /*1390*/  @P1 IADD3.X R5, PT, PT, R5, -0x1, RZ, P0, !PT ;  /* 0xffffffff05051810 */ /* 0x000fe400007fe4ff */
[----:B------:R-:W-:Y:S01]  /*13a0*/  @!P1 IADD3 R4, P0, PT, R6, 0x4, RZ ;  /* 0x0000000406049810 */ /* 0x000fe20007f1e0ff */
[----:B------:R-:W-:Y:S01]  /*13b0*/  @P1 IMAD.MOV.U32 R6, RZ, RZ, R2 ;  /* 0x000000ffff061224 */ /* 0x000fe200078e0002 */
[----:B------:R-:W-:Y:S01]  /*13c0*/  @P1 MOV R9, R3 ;  /* 0x0000000300091202 */ /* 0x000fe20000000f00 */
[----:B------:R-:W-:Y:S02]  /*13d0*/  @!P1 IMAD.U32 R6, RZ, RZ, UR11 ;  /* 0x0000000bff069e24 */ /* 0x000fe4000f8e00ff */
[----:B------:R-:W-:Y:S02]  /*13e0*/  @!P1 IMAD.X R5, RZ, RZ, R7, P0 ;  /* 0x000000ffff059224 */ /* 0x000fe400000e0607 */
[----:B0-----:R-:W-:Y:S01]  /*13f0*/  @!P1 IMAD.U32 R9, RZ, RZ, UR12 ;  /* 0x0000000cff099e24 */ /* 0x001fe2000f8e00ff */
[----:B------:R-:W-:Y:S06]  /*1400*/  BRA `(.L_x_16) ;  /* 0x0000000000287947 */ /* 0x000fec0003800000 */
.L_x_15:
[----:B------:R-:W-:Y:S02]  /*1410*/  UIADD3 UR11, UP0, UPT, UR26, -0x10, URZ ;  /* 0xfffffff01a0b7890 */ /* 0x000fe4000ff1e0ff */
[----:B------:R-:W-:Y:S01]  /*1420*/  MOV R4, UR26 ;  /* 0x0000001a00047c02 */ /* 0x000fe20008000f00 */
[----:B------:R-:W-:Y:S01]  /*1430*/  IMAD.U32 R5, RZ, RZ, UR27 ;  /* 0x0000001bff057e24 */ /* 0x000fe2000f8e00ff */
[----:B------:R-:W-:Y:S02]  /*1440*/  USHF.R.S32.HI UR22, URZ, 0x1f, UR16 ;  /* 0x0000001fff167899 */ /* 0x000fe40008011410 */
[----:B------:R-:W-:Y:S01]  /*1450*/  UIADD3.X UR12, UPT, UPT, UR27, -0x1, URZ, UP0, !UPT ;  /* 0xffffffff1b0c7890 */ /* 0x000fe200087fe4ff */
[----:B------:R-:W-:Y:S01]  /*1460*/  IMAD.U32 R6, RZ, RZ, UR16 ;  /* 0x00000010ff067e24 */ /* 0x000fe2000f8e00ff */
[----:B------:R1:W5:Y:S02]  /*1470*/  LDG.E R10, desc[UR14][R4.64+-0xc] ;  /* 0xfffff40e040a7981 */ /* 0x000364000c1e1900 */
[----:B0-----:R-:W-:Y:S01]  /*1480*/  MOV R9, UR22 ;  /* 0x0000001600097c02 */ /* 0x001fe20008000f00 */
[----:B-1----:R-:W-:-:S02]  /*1490*/  IMAD.U32 R4, RZ, RZ, UR11 ;  /* 0x0000000bff047e24 */ /* 0x002fc4000f8e00ff */
[----:B------:R-:W-:-:S07]  /*14a0*/  IMAD.U32 R5, RZ, RZ, UR12 ;  /* 0x0000000cff057e24 */ /* 0x000fce000f8e00ff */
.L_x_16:
[----:B------:R-:W-:Y:S05]  /*14b0*/  BSYNC.RECONVERGENT B0 ;  /* 0x0000000000007941 */ /* 0x000fea0003800200 */
.L_x_14:
[----:B------:R-:W-:Y:S01]  /*14c0*/  UIMAD.WIDE UR22, UR30, -0xc, UR4 ;  /* 0xfffffff41e1678a5 */ /* 0x000fe2000f8e0204 */
[C---:B------:R-:W-:Y:S01]  /*14d0*/  IMAD.SHL.U32 R8, R6.reuse, 0x4, RZ ;  /* 0x0000000406087824 */ /* 0x040fe200078e00ff */
[----:B------:R-:W-:Y:S01]  /*14e0*/  SHF.L.U64.HI R9, R6, 0x2, R9 ;  /* 0x0000000206097819 */ /* 0x000fe20000010209 */
[----:B------:R-:W2:Y:S03]  /*14f0*/  LDG.E R5, desc[UR14][R4.64] ;  /* 0x0000000e04057981 */ /* 0x000ea6000c1e1900 */
[----:B------:R-:W-:-:S04]  /*1500*/  IADD3 R6, P0, PT, R8, UR22, RZ ;  /* 0x0000001608067c10 */ /* 0x000fc8000ff1e0ff */
[----:B------:R-:W-:-:S05]  /*1510*/  IADD3.X R7, PT, PT, R9, UR23, RZ, P0, !PT ;  /* 0x0000001709077c10 */ /* 0x000fca00087fe4ff */
[----:B------:R-:W3:Y:S01]  /*1520*/  LDG.E R6, desc[UR14][R6.64] ;  /* 0x0000000e06067981 */ /* 0x000ee2000c1e1900 */
[----:B------:R-:W-:-:S04]  /*1530*/  IADD3 R8, P0, PT, R8, UR26, RZ ;  /* 0x0000001a08087c10 */ /* 0x000fc8000ff1e0ff */
[----:B------:R-:W-:Y:S01]  /*1540*/  IADD3.X R9, PT, PT, R9, UR27, RZ, P0, !PT ;  /* 0x0000001b09097c10 */ /* 0x000fe200087fe4ff */
[----:B------:R-:W-:-:S04]  /*1550*/  UIMAD.WIDE UR8, UR13, 0x10, UR8 ;  /* 0x000000100d0878a5 */ /* 0x000fc8000f8e0208 */
[----:B------:R-:W-:-:S04]  /*1560*/  UIADD3 UR11, UP0, UPT, UR8, -0x10, URZ ;  /* 0xfffffff0080b7890 */ /* 0x000fc8000ff1e0ff */
[----:B------:R-:W-:Y:S02]  /*1570*/  UIADD3.X UR9, UPT, UPT, UR9, -0x1, URZ, UP0, !UPT ;  /* 0xffffffff09097890 */ /* 0x000fe400087fe4ff */
[----:B------:R-:W-:Y:S02]  /*1580*/  UISETP.GT.AND UP0, UPT, UR10, 0x3, UPT ;  /* 0x000000030a00788c */ /* 0x000fe4000bf04270 */
[----:B------:R-:W-:Y:S02]  /*1590*/  UIADD3 UR8, UPT, UPT, UR10, -0x4, URZ ;  /* 0xfffffffc0a087890 */ /* 0x000fe4000fffe0ff */
[----:B------:R-:W-:-:S04]  /*15a0*/  UIADD3 UR4, UP1, UPT, -UR18, UR4, URZ ;  /* 0x0000000412047290 */ /* 0x000fc8000ff3e1ff */
[----:B------:R-:W-:Y:S01]  /*15b0*/  UIADD3.X UR5, UPT, UPT, ~UR19, UR5, URZ, UP1, !UPT ;  /* 0x0000000513057290 */ /* 0x000fe20008ffe5ff */
[----:B------:R-:W-:Y:S01]  /*15c0*/  UMOV UR10, UR8 ;  /* 0x00000008000a7c82 */ /* 0x000fe20008000000 */
[----:B--2--5:R-:W-:-:S05]  /*15d0*/  FMNMX R11, R5, R10, PT ;  /* 0x0000000a050b7209 */ /* 0x024fca0003800000 */
[----:B---3--:R-:W-:-:S05]  /*15e0*/  FADD R11, R6, R11 ;  /* 0x0000000b060b7221 */ /* 0x008fca0000000000 */
[----:B------:R1:W-:Y:S01]  /*15f0*/  STG.E desc[UR14][R8.64+-0xc], R11 ;  /* 0xfffff40b08007986 */ /* 0x0003e2000c10190e */
[----:B------:R-:W-:Y:S06]  /*1600*/  BAR.SYNC.DEFER_BLOCKING 0x0 ;  /* 0x0000000000007b1d */ /* 0x000fec0000010000 */
[----:B------:R-:W-:Y:S05]  /*1610*/  BRA.U UP0, `(.L_x_17) ;  /* 0xfffffff1004c7547 */ /* 0x000fea000b83ffff */
[----:B------:R-:W-:Y:S05]  /*1620*/  EXIT ;  /* 0x000000000000794d */ /* 0x000fea0003800000 */
.L_x_18:
[----:B------:R-:W-:-:S00]  /*1630*/  BRA `(.L_x_18) ;  /* 0xfffffffc00fc7947 */ /* 0x000fc0000383ffff */
[----:B------:R-:W-:-:S00]  /*1640*/  NOP ;  /* 0x0000000000007918 */ /* 0x000fc00000000000 */
        /* <DEDUP_REMOVED lines=11> */
.L_x_34:


//--------------------- .text._Z17convolutionKernelPhiiPfS0_iS0_ --------------------------
	.section	.text._Z17convolutionKernelPhiiPfS0_iS0_,"ax",@progbits
	.align	128
        .global         _Z17convolutionKernelPhiiPfS0_iS0_
        .type           _Z17convolutionKernelPhiiPfS0_iS0_,@function
        .size           _Z17convolutionKernelPhiiPfS0_iS0_,(.L_x_35 - _Z17convolutionKernelPhiiPfS0_iS0_)
        .other          _Z17convolutionKernelPhiiPfS0_iS0_,@"STO_CUDA_ENTRY STV_DEFAULT"
_Z17convolutionKernelPhiiPfS0_iS0_:
.text._Z17convolutionKernelPhiiPfS0_iS0_:
[----:B------:R-:W-:Y:S01]  /*0000*/  LDC R1, c[0x0][0x37c] ;  /* 0x0000df00ff017b82 */ /* 0x000fe20000000800 */
[----:B------:R-:W0:Y:S07]  /*0010*/  S2R R0, SR_TID.Y ;  /* 0x0000000000007919 */ /* 0x000e2e0000002200 */
[----:B------:R-:W1:Y:S01]  /*0020*/  LDC R4, c[0x0][0x360] ;  /* 0x0000d800ff047b82 */ /* 0x000e620000000800 */
[----:B------:R-:W2:Y:S01]  /*0030*/  LDCU.64 UR14, c[0x0][0x358] ;  /* 0x00006b00ff0e77ac */ /* 0x000ea20008000a00 */
[----:B------:R-:W-:Y:S01]  /*0040*/  BSSY.RECONVERGENT B0, `(.L_x_19) ;  /* 0x000002d000007945 */ /* 0x000fe20003800200 */
[----:B------:R-:W3:Y:S05]  /*0050*/  LDCU UR8, c[0x0][0x388] ;  /* 0x00007100ff0877ac */ /* 0x000eea0008000800 */
[----:B------:R-:W1:Y:S01]  /*0060*/  LDC R2, c[0x0][0x3a0] ;  /* 0x0000e800ff027b82 */ /* 0x000e620000000800 */
[----:B------:R-:W4:Y:S07]  /*0070*/  LDCU.64 UR6, c[0x0][0x380] ;  /* 0x00007000ff0677ac */ /* 0x000f2e0008000a00 */
[----:B------:R-:W5:Y:S01]  /*0080*/  LDC R5, c[0x0][0x364] ;  /* 0x0000d900ff057b82 */ /* 0x000f620000000800 */
[----:B-1----:R-:W-:-:S02]  /*0090*/  IADD3 R6, PT, PT, R4, -0x1, R2 ;  /* 0xffffffff04067810 */ /* 0x002fc40007ffe002 */
[----:B-----5:R-:W-:-:S04]  /*00a0*/  IADD3 R9, PT, PT, R5, -0x1, R2 ;  /* 0xffffffff05097810 */ /* 0x020fc80007ffe002 */
[----:B0-----:R-:W-:-:S13]  /*00b0*/  ISETP.GE.AND P0, PT, R0, R9, PT ;  /* 0x000000090000720c */ /* 0x001fda0003f06270 */
[----:B--234-:R-:W-:Y:S05]  /*00c0*/  @P0 BRA `(.L_x_20) ;  /* 0x0000000000900947 */ /* 0x01cfea0003800000 */
[----:B------:R-:W0:Y:S01]  /*00d0*/  LDC.64 R10, c[0x0][0x388] ;  /* 0x0000e200ff0a7b82 */ /* 0x000e220000000a00 */
[----:B------:R-:W1:Y:S01]  /*00e0*/  S2R R7, SR_TID.X ;  /* 0x0000000000077919 */ /* 0x000e620000002100 */
[----:B------:R-:W-:Y:S02]  /*00f0*/  LEA.HI R2, R2, R2, RZ, 0x1 ;  /* 0x0000000202027211 */ /* 0x000fe400078f08ff */
[----:B------:R-:W-:Y:S02]  /*0100*/  MOV R13, R0 ;  /* 0x00000000000d7202 */ /* 0x000fe40000000f00 */
[----:B------:R-:W-:Y:S02]  /*0110*/  SHF.R.S32.HI R2, RZ, 0x1, R2 ;  /* 0x00000001ff027819 */ /* 0x000fe40000011402 */
[----:B------:R-:W2:Y:S08]  /*0120*/  S2UR UR4, SR_CTAID.Y ;  /* 0x00000000000479c3 */ /* 0x000eb00000002600 */
[----:B------:R-:W3:Y:S01]  /*0130*/  S2UR UR5, SR_CTAID.X ;  /* 0x00000000000579c3 */ /* 0x000ee20000002500 */
[----:B0-----:R-:W-:-:S02]  /*0140*/  VIADD R12, R10, 0xffffffff ;  /* 0xffffffff0a0c7836 */ /* 0x001fc40000000000 */
[----:B------:R-:W-:Y:S02]  /*0150*/  VIADD R11, R11, 0xffffffff ;  /* 0xffffffff0b0b7836 */ /* 0x000fe40000000000 */
[--C-:B--2---:R-:W-:Y:S02]  /*0160*/  IMAD R8, R5, UR4, -R2.reuse ;  /* 0x0000000405087c24 */ /* 0x104fe4000f8e0a02 */
[----:B-1-3--:R-:W-:-:S07]  /*0170*/  IMAD R10, R4, UR5, -R2 ;  /* 0x00000005040a7c24 */ /* 0x00afce000f8e0a02 */
.L_x_24:
[----:B------:R-:W-:Y:S01]  /*0180*/  ISETP.GE.AND P0, PT, R7, R6, PT ;  /* 0x000000060700720c */ /* 0x000fe20003f06270 */
[----:B------:R-:W-:-:S12]  /*0190*/  BSSY.RECONVERGENT B1, `(.L_x_21) ;  /* 0x0000014000017945 */ /* 0x000fd80003800200 */
[----:B0-----:R-:W-:Y:S05]  /*01a0*/  @P0 BRA `(.L_x_22) ;  /* 0x0000000000480947 */ /* 0x001fea0003800000 */
[----:B------:R-:W0:Y:S01]  /*01b0*/  S2R R14, SR_CgaCtaId ;  /* 0x00000000000e7919 */ /* 0x000e220000008800 */
[----:B------:R-:W-:Y:S01]  /*01c0*/  MOV R3, 0x400 ;  /* 0x0000040000037802 */ /* 0x000fe20000000f00 */
[-C--:B------:R-:W-:Y:S01]  /*01d0*/  IMAD R18, R6, R13.reuse, RZ ;  /* 0x0000000d06127224 */ /* 0x080fe200078e02ff */
[----:B------:R-:W-:Y:S01]  /*01e0*/  VIADDMNMX R2, R8, R13, RZ, !PT ;  /* 0x0000000d08027246 */ /* 0x000fe200078001ff */
[----:B------:R-:W-:-:S03]  /*01f0*/  IMAD.MOV.U32 R15, RZ, RZ, R7 ;  /* 0x000000ffff0f7224 */ /* 0x000fc600078e0007 */
[----:B------:R-:W-:Y:S02]  /*0200*/  VIMNMX R16, PT, PT, R11, R2, PT ;  /* 0x000000020b107248 */ /* 0x000fe40003fe0100 */
[----:B0-----:R-:W-:-:S07]  /*0210*/  LEA R14, R14, R3, 0x18 ;  /* 0x000000030e0e7211 */ /* 0x001fce00078ec0ff */
.L_x_23:
[----:B------:R-:W-:-:S04]  /*0220*/  VIADDMNMX R3, R10, R15, RZ, !PT ;  /* 0x0000000f0a037246 */ /* 0x000fc800078001ff */
[----:B------:R-:W-:-:S05]  /*0230*/  VIMNMX R3, PT, PT, R12, R3, PT ;  /* 0x000000030c037248 */ /* 0x000fca0003fe0100 */
[----:B------:R-:W-:-:S05]  /*0240*/  IMAD R3, R16, UR8, R3 ;  /* 0x0000000810037c24 */ /* 0x000fca000f8e0203 */
[----:B0-----:R-:W-:-:S04]  /*0250*/  IADD3 R2, P0, PT, R3, UR6, RZ ;  /* 0x0000000603027c10 */ /* 0x001fc8000ff1e0ff */
[----:B------:R-:W-:-:S05]  /*0260*/  LEA.HI.X.SX32 R3, R3, UR7, 0x1, P0 ;  /* 0x0000000703037c11 */ /* 0x000fca00080f0eff */
[----:B------:R-:W2:Y:S01]  /*0270*/  LDG.E.U8 R2, desc[UR14][R2.64] ;  /* 0x0000000e02027981 */ /* 0x000ea2000c1e1100 */
[----:B------:R-:W-:Y:S01]  /*0280*/  IADD3 R17, PT, PT, R14, R15, R18 ;  /* 0x0000000f0e117210 */ /* 0x000fe20007ffe012 */
[----:B------:R-:W-:-:S05]  /*0290*/  IMAD.IADD R15, R4, 0x1, R15 ;  /* 0x00000001040f7824 */ /* 0x000fca00078e020f */
[----:B------:R-:W-:Y:S01]  /*02a0*/  ISETP.GE.AND P0, PT, R15, R6, PT ;  /* 0x000000060f00720c */ /* 0x000fe20003f06270 */
[----:B--2---:R0:W-:-:S12]  /*02b0*/  STS.U8 [R17], R2 ;  /* 0x0000000211007388 */ /* 0x0041d80000000000 */
[----:B------:R-:W-:Y:S05]  /*02c0*/  @!P0 BRA `(.L_x_23) ;  /* 0xfffffffc00d48947 */ /* 0x000fea000383ffff */
.L_x_22:
[----:B------:R-:W-:Y:S05]  /*02d0*/  BSYNC.RECONVERGENT B1 ;  /* 0x0000000000017941 */ /* 0x000fea0003800200 */
.L_x_21:
[----:B------:R-:W-:-:S04]  /*02e0*/  IADD3 R13, PT, PT, R5, R13, RZ ;  /* 0x0000000d050d7210 */ /* 0x000fc80007ffe0ff */
[----:B------:R-:W-:-:S13]  /*02f0*/  ISETP.GE.AND P0, PT, R13, R9, PT ;  /* 0x000000090d00720c */ /* 0x000fda0003f06270 */
[----:B------:R-:W-:Y:S05]  /*0300*/  @!P0 BRA `(.L_x_24) ;  /* 0xfffffffc009c8947 */ /* 0x000fea000383ffff */
.L_x_20:
[----:B------:R-:W-:Y:S05]  /*0310*/  BSYNC.RECONVERGENT B0 ;  /* 0x0000000000007941 */ /* 0x000fea0003800200 */
.L_x_19:
[----:B------:R-:W1:Y:S01]  /*0320*/  S2R R7, SR_TID.X ;  /* 0x0000000000077919 */ /* 0x000e620000002100 */
[----:B------:R-:W2:Y:S01]  /*0330*/  S2UR UR5, SR_CTAID.Y ;  /* 0x00000000000579c3 */ /* 0x000ea20000002600 */
[----:B------:R-:W3:Y:S07]  /*0340*/  LDCU.64 UR10, c[0x0][0x388] ;  /* 0x00007100ff0a77ac */ /* 0x000eee0008000a00 */
[----:B------:R-:W1:Y:S01]  /*0350*/  S2UR UR4, SR_CTAID.X ;  /* 0x00000000000479c3 */ /* 0x000e620000002500 */
[----:B--2---:R-:W-:-:S07]  /*0360*/  IMAD R8, R5, UR5, R0 ;  /* 0x0000000505087c24 */ /* 0x004fce000f8e0200 */
[----:B------:R-:W-:Y:S01]  /*0370*/  BAR.SYNC.DEFER_BLOCKING 0x0 ;  /* 0x0000000000007b1d */ /* 0x000fe20000010000 */
[----:B---3--:R-:W-:Y:S01]  /*0380*/  ISETP.GE.AND P0, PT, R8, UR11, PT ;  /* 0x0000000b08007c0c */ /* 0x008fe2000bf06270 */
[----:B-1----:R-:W-:-:S05]  /*0390*/  IMAD R9, R4, UR4, R7 ;  /* 0x0000000404097c24 */ /* 0x002fca000f8e0207 */
[----:B------:R-:W-:-:S13]  /*03a0*/  ISETP.GE.OR P0, PT, R9, UR10, P0 ;  /* 0x0000000a09007c0c */ /* 0x000fda0008706670 */
[----:B------:R-:W-:Y:S05]  /*03b0*/  @P0 EXIT ;  /* 0x000000000000094d */ /* 0x000fea0003800000 */
[----:B------:R-:W1:Y:S02]  /*03c0*/  LDCU UR5, c[0x0][0x3a0] ;  /* 0x00007400ff0577ac */ /* 0x000e640008000800 */
[----:B-1----:R-:W-:-:S09]  /*03d0*/  UISETP.GE.AND UP0, UPT, UR5, 0x1, UPT ;  /* 0x000000010500788c */ /* 0x002fd2000bf06270 */
[----:B------:R-:W-:Y:S05]  /*03e0*/  BRA.U !UP0, `(.L_x_25) ;  /* 0x0000000908f87547 */ /* 0x000fea000b800000 */
[----:B------:R-:W-:Y:S02]  /*03f0*/  ULOP3.LUT UR17, UR5, 0x7ffffff8, URZ, 0xc0, !UPT ;  /* 0x7ffffff805117892 */ /* 0x000fe4000f8ec0ff */
[----:B------:R-:W-:Y:S02]  /*0400*/  ULOP3.LUT UR16, UR5, 0x7, URZ, 0xc0, !UPT ;  /* 0x0000000705107892 */ /* 0x000fe4000f8ec0ff */
[----:B------:R-:W-:Y:S02]  /*0410*/  ULOP3.LUT UR5, UR5, 0x3, URZ, 0xc0, !UPT ;  /* 0x0000000305057892 */ /* 0x000fe4000f8ec0ff */
[----:B------:R-:W-:Y:S01]  /*0420*/  UIADD3 UR12, UPT, UPT, -UR17, URZ, URZ ;  /* 0x000000ff110c7290 */ /* 0x000fe2000fffe1ff */
[----:B------:R-:W-:-:S11]  /*0430*/  UMOV UR4, URZ ;  /* 0x000000ff00047c82 */ /* 0x000fd60008000000 */
.L_x_31:
[----:B------:R-:W1:Y:S01]  /*0440*/  LDCU UR19, c[0x0][0x3a0] ;  /* 0x00007400ff1377ac */ /* 0x000e620008000800 */
[----:B------:R-:W-:Y:S02]  /*0450*/  VIADD R3, R0, UR4 ;  /* 0x0000000400037c36 */ /* 0x000fe40008000000 */
[----:B------:R-:W-:Y:S02]  /*0460*/  IMAD.MOV.U32 R11, RZ, RZ, RZ ;  /* 0x000000ffff0b7224 */ /* 0x000fe400078e00ff */
[----:B0-----:R-:W-:-:S05]  /*0470*/  IMAD R2, R6, R3, RZ ;  /* 0x0000000306027224 */ /* 0x001fca00078e02ff */
[----:B------:R-:W-:Y:S01]  /*0480*/  IADD3 R10, PT, PT, R2, R7, RZ ;  /* 0x00000007020a7210 */ /* 0x000fe20007ffe0ff */
[----:B-1----:R-:W-:Y:S02]  /*0490*/  UISETP.GE.U32.AND UP1, UPT, UR19, 0x8, UPT ;  /* 0x000000081300788c */ /* 0x002fe4000bf26070 */
[----:B------:R-:W-:Y:S02]  /*04a0*/  UIMAD UR18, UR4, UR19, URZ ;  /* 0x00000013041272a4 */ /* 0x000fe4000f8e02ff */
[----:B------:R-:W-:-:S04]  /*04b0*/  UIADD3 UR4, UPT, UPT, UR4, 0x1, URZ ;  /* 0x0000000104047890 */ /* 0x000fc8000fffe0ff */
[----:B------:R-:W-:Y:S01]  /*04c0*/  UISETP.NE.AND UP0, UPT, UR4, UR19, UPT ;  /* 0x000000130400728c */ /* 0x000fe2000bf05270 */
[----:B------:R-:W-:Y:S10]  /*04d0*/  BRA.U !UP1, `(.L_x_26) ;  /* 0x0000000509287547 */ /* 0x000ff4000b800000 */
[----:B------:R-:W0:Y:S01]  /*04e0*/  S2UR UR13, SR_CgaCtaId ;  /* 0x00000000000d79c3 */ /* 0x000e220000008800 */
[----:B------:R-:W1:Y:S02]  /*04f0*/  LDCU.128 UR8, c[0x0][0x390] ;  /* 0x00007200ff0877ac */ /* 0x000e640008000c00 */
[----:B-1----:R-:W-:Y:S02]  /*0500*/  UIMAD.WIDE.U32 UR6, UR18, 0x4, UR10 ;  /* 0x00000004120678a5 */ /* 0x002fe4000f8e000a */
[----:B------:R-:W-:Y:S01]  /*0510*/  UIMAD.WIDE.U32 UR8, UR18, 0x4, UR8 ;  /* 0x00000004120878a5 */ /* 0x000fe2000f8e0008 */
[----:B------:R-:W-:Y:S02]  /*0520*/  UMOV UR10, 0x400 ;  /* 0x00000400000a7882 */ /* 0x000fe40000000000 */
[----:B0-----:R-:W-:Y:S02]  /*0530*/  ULEA UR10, UR13, UR10, 0x18 ;  /* 0x0000000a0d0a7291 */ /* 0x001fe4000f8ec0ff */
[----:B------:R-:W-:-:S02]  /*0540*/  UIADD3 UR11, UP2, UPT, UR8, 0x10, URZ ;  /* 0x00000010080b7890 */ /* 0x000fc4000ff5e0ff */
[----:B------:R-:W-:Y:S02]  /*0550*/  UIADD3 UR13, UP1, UPT, UR6, 0x10, URZ ;  /* 0x00000010060d7890 */ /* 0x000fe4000ff3e0ff */
[----:B------:R-:W-:Y:S01]  /*0560*/  UIADD3.X UR8, UPT, UPT, URZ, UR9, URZ, UP2, !UPT ;  /* 0x00000009ff087290 */ /* 0x000fe200097fe4ff */
[----:B------:R-:W-:Y:S01]  /*0570*/  IADD3 R11, PT, PT, R2, UR10, R7 ;  /* 0x0000000a020b7c10 */ /* 0x000fe2000fffe007 */
[----:B------:R-:W-:Y:S01]  /*0580*/  UIADD3.X UR6, UPT, UPT, URZ, UR7, URZ, UP1, !UPT ;  /* 0x00000007ff067290 */ /* 0x000fe20008ffe4ff */
[----:B------:R-:W-:Y:S01]  /*0590*/  IMAD.U32 R2, RZ, RZ, UR11 ;  /* 0x0000000bff027e24 */ /* 0x000fe2000f8e00ff */
[----:B------:R-:W-:Y:S02]  /*05a0*/  MOV R4, UR13 ;  /* 0x0000000d00047c02 */ /* 0x000fe40008000f00 */
[----:B------:R-:W-:Y:S02]  /*05b0*/  VIADD R11, R11, 0x3 ;  /* 0x000000030b0b7836 */ /* 0x000fe40000000000 */
[----:B------:R-:W-:Y:S01]  /*05c0*/  IMAD.U32 R3, RZ, RZ, UR8 ;  /* 0x00000008ff037e24 */ /* 0x000fe2000f8e00ff */
[----:B------:R-:W-:Y:S01]  /*05d0*/  MOV R5, UR6 ;  /* 0x0000000600057c02 */ /* 0x000fe20008000f00 */
[----:B------:R-:W-:-:S06]  /*05e0*/  UMOV UR6, UR12 ;  /* 0x0000000c00067c82 */ /* 0x000fcc0008000000 */
.L_x_27:
[----:B------:R-:W2:Y:S04]  /*05f0*/  LDG.E R20, desc[UR14][R2.64+-0x10] ;  /* 0xfffff00e02147981 */ /* 0x000ea8000c1e1900 */
[----:B------:R-:W3:Y:S04]  /*0600*/  LDG.E R17, desc[UR14][R4.64+-0x10] ;  /* 0xfffff00e04117981 */ /* 0x000ee8000c1e1900 */
[----:B------:R-:W4:Y:S04]  /*0610*/  LDG.E R18, desc[UR14][R2.64+-0xc] ;  /* 0xfffff40e02127981 */ /* 0x000f28000c1e1900 */
[----:B------:R-:W5:Y:S04]  /*0620*/  LDG.E R19, desc[UR14][R4.64+-0xc] ;  /* 0xfffff40e04137981 */ /* 0x000f68000c1e1900 */
[----:B------:R-:W5:Y:S04]  /*0630*/  LDG.E R23, desc[UR14][R2.64+-0x8] ;  /* 0xfffff80e02177981 */ /* 0x000f68000c1e1900 */
[----:B------:R-:W5:Y:S04]  /*0640*/  LDG.E R22, desc[UR14][R4.64+-0x8] ;  /* 0xfffff80e04167981 */ /* 0x000f68000c1e1900 */
[----:B------:R-:W0:Y:S04]  /*0650*/  LDS.U8 R12, [R11+-0x3] ;  /* 0xfffffd000b0c7984 */ /* 0x000e280000000000 */
[----:B------:R-:W5:Y:S04]  /*0660*/  LDG.E R13, desc[UR14][R2.64+-0x4] ;  /* 0xfffffc0e020d7981 */ /* 0x000f68000c1e1900 */
[----:B------:R-:W1:Y:S04]  /*0670*/  LDS.U8 R24, [R11+-0x2] ;  /* 0xfffffe000b187984 */ /* 0x000e680000000000 */
[----:B------:R-:W5:Y:S01]  /*0680*/  LDG.E R14, desc[UR14][R4.64+-0x4] ;  /* 0xfffffc0e040e7981 */ /* 0x000f62000c1e1900 */
[----:B0-----:R-:W-:-:S03]  /*0690*/  I2FP.F32.U32 R15, R12 ;  /* 0x0000000c000f7245 */ /* 0x001fc60000201000 */
[----:B------:R-:W5:Y:S01]  /*06a0*/  LDG.E R12, desc[UR14][R2.64] ;  /* 0x0000000e020c7981 */ /* 0x000f62000c1e1900 */
[----:B-1----:R-:W-:Y:S01]  /*06b0*/  I2FP.F32.U32 R25, R24 ;  /* 0x0000001800197245 */ /* 0x002fe20000201000 */
[----:B--2---:R-:W-:Y:S02]  /*06c0*/  FFMA R21, R20, R15, R21 ;  /* 0x0000000f14157223 */ /* 0x004fe40000000015 */
[----:B------:R-:W2:Y:S01]  /*06d0*/  LDG.E R20, desc[UR14][R4.64+0x8] ;  /* 0x0000080e04147981 */ /* 0x000ea2000c1e1900 */
[----:B---3--:R-:W-:-:S03]  /*06e0*/  FFMA R26, R15, R17, R16 ;  /* 0x000000110f1a7223 */ /* 0x008fc60000000010 */
[----:B------:R-:W3:Y:S04]  /*06f0*/  LDG.E R15, desc[UR14][R4.64] ;  /* 0x0000000e040f7981 */ /* 0x000ee8000c1e1900 */
[----:B------:R-:W2:Y:S01]  /*0700*/  LDG.E R17, desc[UR14][R2.64+0x4] ;  /* 0x0000040e02117981 */ /* 0x000ea2000c1e1900 */
[----:B----4-:R-:W-:-:S03]  /*0710*/  FFMA R24, R18, R25, R21 ;  /* 0x0000001912187223 */ /* 0x010fc60000000015 */
[----:B------:R-:W4:Y:S01]  /*0720*/  LDG.E R16, desc[UR14][R4.64+0x4] ;  /* 0x0000040e04107981 */ /* 0x000f22000c1e1900 */
[----:B-----5:R-:W-:-:S03]  /*0730*/  FFMA R25, R25, R19, R26 ;  /* 0x0000001319197223 */ /* 0x020fc6000000001a */
[----:B------:R-:W5:Y:S04]  /*0740*/  LDG.E R18, desc[UR14][R2.64+0x8] ;  /* 0x0000080e02127981 */ /* 0x000f68000c1e1900 */
[----:B------:R-:W5:Y:S04]  /*0750*/  LDG.E R21, desc[UR14][R2.64+0xc] ;  /* 0x00000c0e02157981 */ /* 0x000f68000c1e1900 */
[----:B------:R0:W5:Y:S04]  /*0760*/  LDG.E R19, desc[UR14][R4.64+0xc] ;  /* 0x00000c0e04137981 */ /* 0x000168000c1e1900 */
[----:B------:R-:W1:Y:S02]  /*0770*/  LDS.U8 R26, [R11+-0x1] ;  /* 0xffffff000b1a7984 */ /* 0x000e640000000000 */
[----:B-1----:R-:W-:-:S05]  /*0780*/  I2FP.F32.U32 R26, R26 ;  /* 0x0000001a001a7245 */ /* 0x002fca0000201000 */
[----:B------:R-:W-:Y:S02]  /*0790*/  FFMA R24, R23, R26, R24 ;  /* 0x0000001a17187223 */ /* 0x000fe40000000018 */
[----:B------:R-:W1:Y:S01]  /*07a0*/  LDS.U8 R23, [R11] ;  /* 0x000000000b177984 */ /* 0x000e620000000000 */
[----:B------:R-:W-:-:S03]  /*07b0*/  FFMA R25, R26, R22, R25 ;  /* 0x000000161a197223 */ /* 0x000fc60000000019 */
[----:B------:R-:W0:Y:S01]  /*07c0*/  LDS.U8 R22, [R11+0x1] ;  /* 0x000001000b167984 */ /* 0x000e220000000000 */
[----:B-1----:R-:W-:-:S03]  /*07d0*/  I2FP.F32.U32 R26, R23 ;  /* 0x00000017001a7245 */ /* 0x002fc60000201000 */
[----:B------:R-:W1:Y:S02]  /*07e0*/  LDS.U8 R23, [R11+0x2] ;  /* 0x000002000b177984 */ /* 0x000e640000000000 */
[----:B------:R-:W-:Y:S01]  /*07f0*/  FFMA R27, R13, R26, R24 ;  /* 0x0000001a0d1b7223 */ /* 0x000fe20000000018 */
[----:B------:R-:W-:Y:S01]  /*0800*/  FFMA R26, R26, R14, R25 ;  /* 0x0000000e1a1a7223 */ /* 0x000fe20000000019 */
[----:B------:R-:W1:Y:S04]  /*0810*/  LDS.U8 R13, [R11+0x4] ;  /* 0x000004000b0d7984 */ /* 0x000e680000000000 */
[----:B------:R0:W1:Y:S02]  /*0820*/  LDS.U8 R14, [R11+0x3] ;  /* 0x000003000b0e7984 */ /* 0x0000640000000000 */
[----:B0-----:R-:W-:Y:S01]  /*0830*/  I2FP.F32.U32 R25, R22 ;  /* 0x0000001600197245 */ /* 0x001fe20000201000 */
[----:B------:R-:W-:Y:S01]  /*0840*/  UIADD3 UR6, UPT, UPT, UR6, 0x8, URZ ;  /* 0x0000000806067890 */ /* 0x000fe2000fffe0ff */
[----:B------:R-:W-:-:S03]  /*0850*/  IADD3 R4, P0, PT, R4, 0x20, RZ ;  /* 0x0000002004047810 */ /* 0x000fc60007f1e0ff */
[----:B------:R-:W-:Y:S01]  /*0860*/  FFMA R12, R12, R25, R27 ;  /* 0x000000190c0c7223 */ /* 0x000fe2000000001b */
[----:B------:R-:W-:Y:S01]  /*0870*/  UISETP.NE.AND UP1, UPT, UR6, URZ, UPT ;  /* 0x000000ff0600728c */ /* 0x000fe2000bf25270 */
[----:B------:R-:W-:Y:S02]  /*0880*/  IADD3.X R5, PT, PT, RZ, R5, RZ, P0, !PT ;  /* 0x00000005ff057210 */ /* 0x000fe400007fe4ff */
[----:B------:R-:W-:Y:S02]  /*0890*/  IADD3 R2, P0, PT, R2, 0x20, RZ ;  /* 0x0000002002027810 */ /* 0x000fe40007f1e0ff */
[----:B------:R-:W-:-:S03]  /*08a0*/  IADD3 R11, PT, PT, R11, 0x8, RZ ;  /* 0x000000080b0b7810 */ /* 0x000fc60007ffe0ff */
[----:B------:R-:W-:Y:S01]  /*08b0*/  IMAD.X R3, RZ, RZ, R3, P0 ;  /* 0x000000ffff037224 */ /* 0x000fe200000e0603 */
[----:B-1----:R-:W-:Y:S02]  /*08c0*/  I2FP.F32.U32 R22, R23 ;  /* 0x0000001700167245 */ /* 0x002fe40000201000 */
[----:B------:R-:W-:Y:S02]  /*08d0*/  I2FP.F32.U32 R13, R13 ;  /* 0x0000000d000d7245 */ /* 0x000fe40000201000 */
[----:B------:R-:W-:Y:S01]  /*08e0*/  I2FP.F32.U32 R14, R14 ;  /* 0x0000000e000e7245 */ /* 0x000fe20000201000 */
[----:B---3--:R-:W-:Y:S01]  /*08f0*/  FFMA R15, R25, R15, R26 ;  /* 0x0000000f190f7223 */ /* 0x008fe2000000001a */
[----:B--2---:R-:W-:-:S03]  /*0900*/  FFMA R17, R17, R22, R12 ;  /* 0x0000001611117223 */ /* 0x004fc6000000000c */
[----:B----4-:R-:W-:Y:S01]  /*0910*/  FFMA R15, R22, R16, R15 ;  /* 0x00000010160f7223 */ /* 0x010fe2000000000f */
[----:B-----5:R-:W-:-:S03]  /*0920*/  FFMA R18, R18, R14, R17 ;  /* 0x0000000e12127223 */ /* 0x020fc60000000011 */
[----:B------:R-:W-:Y:S01]  /*0930*/  FFMA R20, R14, R20, R15 ;  /* 0x000000140e147223 */ /* 0x000fe2000000000f */
[----:B------:R-:W-:-:S03]  /*0940*/  FFMA R21, R21, R13, R18 ;  /* 0x0000000d15157223 */ /* 0x000fc60000000012 */
[----:B------:R-:W-:Y:S01]  /*0950*/  FFMA R16, R13, R19, R20 ;  /* 0x000000130d107223 */ /* 0x000fe20000000014 */
[----:B------:R-:W-:Y:S06]  /*0960*/  BRA.U UP1, `(.L_x_27) ;  /* 0xfffffffd01207547 */ /* 0x000fec000b83ffff */
[----:B------:R-:W-:-:S07]  /*0970*/  IMAD.U32 R11, RZ, RZ, UR17 ;  /* 0x00000011ff0b7e24 */ /* 0x000fce000f8e00ff */
.L_x_26:
[----:B------:R-:W-:-:S09]  /*0980*/  UISETP.NE.AND UP1, UPT, UR16, URZ, UPT ;  /* 0x000000ff1000728c */ /* 0x000fd2000bf25270 */
[----:B------:R-:W-:Y:S05]  /*0990*/  BRA.U !UP1, `(.L_x_28) ;  /* 0x0000000509887547 */ /* 0x000fea000b800000 */
[----:B------:R-:W-:Y:S02]  /*09a0*/  UIADD3 UR6, UPT, UPT, UR16, -0x1, URZ ;  /* 0xffffffff10067890 */ /* 0x000fe4000fffe0ff */
[----:B------:R-:W-:Y:S02]  /*09b0*/  UISETP.NE.AND UP2, UPT, UR5, URZ, UPT ;  /* 0x000000ff0500728c */ /* 0x000fe4000bf45270 */
[----:B------:R-:W-:-:S09]  /*09c0*/  UISETP.GE.U32.AND UP1, UPT, UR6, 0x3, UPT ;  /* 0x000000030600788c */ /* 0x000fd2000bf26070 */
[----:B------:R-:W-:Y:S05]  /*09d0*/  BRA.U !UP1, `(.L_x_29) ;  /* 0x0000000109ac7547 */ /* 0x000fea000b800000 */
[----:B------:R-:W0:Y:S01]  /*09e0*/  LDC.64 R14, c[0x0][0x390] ;  /* 0x0000e400ff0e7b82 */ /* 0x000e220000000a00 */
[----:B------:R-:W1:Y:S01]  /*09f0*/  LDCU.128 UR8, c[0x0][0x390] ;  /* 0x00007200ff0877ac */ /* 0x000e620008000c00 */
[C---:B------:R-:W-:Y:S02]  /*0a00*/  IADD3 R3, P0, PT, R11.reuse, UR18, RZ ;  /* 0x000000120b037c10 */ /* 0x040fe4000ff1e0ff */
[----:B------:R-:W-:Y:S02]  /*0a10*/  IADD3 R23, PT, PT, R11, UR18, RZ ;  /* 0x000000120b177c10 */ /* 0x000fe4000fffe0ff */
[C---:B------:R-:W-:Y:S01]  /*0a20*/  SHF.L.U32 R2, R3.reuse, 0x2, RZ ;  /* 0x0000000203027819 */ /* 0x040fe200000006ff */
[----:B------:R-:W-:Y:S01]  /*0a30*/  IMAD.X R4, RZ, RZ, RZ, P0 ;  /* 0x000000ffff047224 */ /* 0x000fe200000e06ff */
[----:B------:R-:W2:Y:S04]  /*0a40*/  LDC.64 R12, c[0x0][0x398] ;  /* 0x0000e600ff0c7b82 */ /* 0x000ea80000000a00 */
[----:B------:R-:W-:-:S02]  /*0a50*/  SHF.L.U64.HI R3, R3, 0x2, R4 ;  /* 0x0000000203037819 */ /* 0x000fc40000010204 */
[C---:B-1----:R-:W-:Y:S02]  /*0a60*/  IADD3 R4, P0, PT, R2.reuse, UR8, RZ ;  /* 0x0000000802047c10 */ /* 0x042fe4000ff1e0ff */
[----:B------:R-:W-:Y:S02]  /*0a70*/  IADD3 R2, P1, PT, R2, UR10, RZ ;  /* 0x0000000a02027c10 */ /* 0x000fe4000ff3e0ff */
[----:B------:R-:W-:Y:S01]  /*0a80*/  IADD3.X R5, PT, PT, R3, UR9, RZ, P0, !PT ;  /* 0x0000000903057c10 */ /* 0x000fe200087fe4ff */
[----:B0-----:R-:W-:Y:S01]  /*0a90*/  IMAD.WIDE.U32 R14, R23, 0x4, R14 ;  /* 0x00000004170e7825 */ /* 0x001fe200078e000e */
[----:B------:R-:W-:-:S03]  /*0aa0*/  IADD3.X R3, PT, PT, R3, UR11, RZ, P1, !PT ;  /* 0x0000000b03037c10 */ /* 0x000fc60008ffe4ff */
[----:B------:R-:W3:Y:S01]  /*0ab0*/  LDG.E R19, desc[UR14][R4.64+0x4] ;  /* 0x0000040e04137981 */ /* 0x000ee2000c1e1900 */
[----:B--2---:R-:W-:-:S03]  /*0ac0*/  IMAD.WIDE.U32 R22, R23, 0x4, R12 ;  /* 0x0000000417167825 */ /* 0x004fc600078e000c */
[----:B------:R0:W2:Y:S04]  /*0ad0*/  LDG.E R14, desc[UR14][R14.64] ;  /* 0x0000000e0e0e7981 */ /* 0x0000a8000c1e1900 */
[----:B------:R1:W4:Y:S04]  /*0ae0*/  LDG.E R24, desc[UR14][R22.64] ;  /* 0x0000000e16187981 */ /* 0x000328000c1e1900 */
[----:B------:R-:W5:Y:S04]  /*0af0*/  LDG.E R17, desc[UR14][R2.64+0x4] ;  /* 0x0000040e02117981 */ /* 0x000f68000c1e1900 */
[----:B------:R-:W5:Y:S04]  /*0b00*/  LDG.E R13, desc[UR14][R4.64+0x8] ;  /* 0x0000080e040d7981 */ /* 0x000f68000c1e1900 */
[----:B------:R-:W5:Y:S04]  /*0b10*/  LDG.E R12, desc[UR14][R2.64+0x8] ;  /* 0x0000080e020c7981 */ /* 0x000f68000c1e1900 */
[----:B------:R-:W5:Y:S04]  /*0b20*/  LDG.E R18, desc[UR14][R4.64+0xc] ;  /* 0x00000c0e04127981 */ /* 0x000f68000c1e1900 */
[----:B------:R-:W5:Y:S01]  /*0b30*/  LDG.E R20, desc[UR14][R2.64+0xc] ;  /* 0x00000c0e02147981 */ /* 0x000f62000c1e1900 */
[----:B------:R-:W0:Y:S01]  /*0b40*/  S2UR UR7, SR_CgaCtaId ;  /* 0x00000000000779c3 */ /* 0x000e220000008800 */
[----:B------:R-:W-:-:S02]  /*0b50*/  UMOV UR6, 0x400 ;  /* 0x0000040000067882 */ /* 0x000fc40000000000 */
[----:B0-----:R-:W-:-:S06]  /*0b60*/  ULEA UR6, UR7, UR6, 0x18 ;  /* 0x0000000607067291 */ /* 0x001fcc000f8ec0ff */
[----:B------:R-:W-:-:S05]  /*0b70*/  IADD3 R15, PT, PT, R10, UR6, R11 ;  /* 0x000000060a0f7c10 */ /* 0x000fca000fffe00b */
[----:B-1----:R-:W0:Y:S04]  /*0b80*/  LDS.U8 R22, [R15] ;  /* 0x000000000f167984 */ /* 0x002e280000000000 */
[----:B------:R-:W1:Y:S04]  /*0b90*/  LDS.U8 R25, [R15+0x1] ;  /* 0x000001000f197984 */ /* 0x000e680000000000 */
[----:B------:R-:W1:Y:S04]  /*0ba0*/  LDS.U8 R26, [R15+0x2] ;  /* 0x000002000f1a7984 */ /* 0x000e680000000000 */
[----:B------:R-:W3:Y:S01]  /*0bb0*/  LDS.U8 R27, [R15+0x3] ;  /* 0x000003000f1b7984 */ /* 0x000ee20000000000 */
[----:B------:R-:W-:Y:S01]  /*0bc0*/  VIADD R11, R11, 0x4 ;  /* 0x000000040b0b7836 */ /* 0x000fe20000000000 */
[----:B0-----:R-:W-:-:S02]  /*0bd0*/  I2FP.F32.U32 R23, R22 ;  /* 0x0000001600177245 */ /* 0x001fc40000201000 */
[----:B-1----:R-:W-:Y:S02]  /*0be0*/  I2FP.F32.U32 R25, R25 ;  /* 0x0000001900197245 */ /* 0x002fe40000201000 */
[----:B------:R-:W-:Y:S01]  /*0bf0*/  I2FP.F32.U32 R26, R26 ;  /* 0x0000001a001a7245 */ /* 0x000fe20000201000 */
[----:B--2---:R-:W-:Y:S01]  /*0c00*/  FFMA R14, R14, R23, R21 ;  /* 0x000000170e0e7223 */ /* 0x004fe20000000015 */
[----:B----4-:R-:W-:-:S03]  /*0c10*/  FFMA R24, R23, R24, R16 ;  /* 0x0000001817187223 */ /* 0x010fc60000000010 */
[----:B---3--:R-:W-:Y:S01]  /*0c20*/  FFMA R14, R19, R25, R14 ;  /* 0x00000019130e7223 */ /* 0x008fe2000000000e */
[----:B------:R-:W-:Y:S01]  /*0c30*/  I2FP.F32.U32 R16, R27 ;  /* 0x0000001b00107245 */ /* 0x000fe20000201000 */
[----:B-----5:R-:W-:Y:S02]  /*0c40*/  FFMA R17, R25, R17, R24 ;  /* 0x0000001119117223 */ /* 0x020fe40000000018 */
[----:B------:R-:W-:Y:S02]  /*0c50*/  FFMA R13, R13, R26, R14 ;  /* 0x0000001a0d0d7223 */ /* 0x000fe4000000000e */
[----:B------:R-:W-:Y:S02]  /*0c60*/  FFMA R17, R26, R12, R17 ;  /* 0x0000000c1a117223 */ /* 0x000fe40000000011 */
[----:B------:R-:W-:Y:S02]  /*0c70*/  FFMA R21, R18, R16, R13 ;  /* 0x0000001012157223 */ /* 0x000fe4000000000d */
[----:B------:R-:W-:-:S07]  /*0c80*/  FFMA R16, R16, R20, R17 ;  /* 0x0000001410107223 */ /* 0x000fce0000000011 */
.L_x_29:
[----:B------:R-:W-:Y:S05]  /*0c90*/  BRA.U !UP2, `(.L_x_28) ;  /* 0x000000010ac87547 */ /* 0x000fea000b800000 */
[----:B------:R-:W-:Y:S02]  /*0ca0*/  UISETP.NE.AND UP1, UPT, UR5, 0x1, UPT ;  /* 0x000000010500788c */ /* 0x000fe4000bf25270 */
[----:B------:R-:W-:-:S07]  /*0cb0*/  ULOP3.LUT UP2, URZ, UR19, 0x1, URZ, 0xc0, !UPT ;  /* 0x0000000113ff7892 */ /* 0x000fce000f84c0ff */
        /* <DEDUP_REMOVED lines=10> */
[----:B------:R-:W-:Y:S01]  /*0d60*/  IADD3 R14, P1, PT, R14, UR10, RZ ;  /* 0x0000000a0e0e7c10 */ /* 0x000fe2000ff3e0ff */
[----:B0-----:R-:W-:-:S06]  /*0d70*/  IMAD.WIDE.U32 R4, R13, 0x4, R4 ;  /* 0x000000040d047825 */ /* 0x001fcc00078e0004 */
[----:B------:R0:W3:Y:S01]  /*0d80*/  LDG.E R4, desc[UR14][R4.64] ;  /* 0x0000000e04047981 */ /* 0x0000e2000c1e1900 */
[----:B--2---:R-:W-:Y:S01]  /*0d90*/  IMAD.WIDE.U32 R2, R13, 0x4, R2 ;  /* 0x000000040d027825 */ /* 0x004fe200078e0002 */
[C---:B------:R-:W-:Y:S02]  /*0da0*/  IADD3.X R13, PT, PT, R15.reuse, UR9, RZ, P0, !PT ;  /* 0x000000090f0d7c10 */ /* 0x040fe400087fe4ff */
[----:B------:R-:W-:-:S03]  /*0db0*/  IADD3.X R15, PT, PT, R15, UR11, RZ, P1, !PT ;  /* 0x0000000b0f0f7c10 */ /* 0x000fc60008ffe4ff */
[----:B------:R-:W2:Y:S04]  /*0dc0*/  LDG.E R2, desc[UR14][R2.64] ;  /* 0x0000000e02027981 */ /* 0x000ea8000c1e1900 */
[----:B------:R-:W4:Y:S04]  /*0dd0*/  LDG.E R13, desc[UR14][R12.64+0x4] ;  /* 0x0000040e0c0d7981 */ /* 0x000f28000c1e1900 */
[----:B------:R-:W5:Y:S01]  /*0de0*/  LDG.E R14, desc[UR14][R14.64+0x4] ;  /* 0x0000040e0e0e7981 */ /* 0x000f62000c1e1900 */
[----:B------:R-:W1:Y:S01]  /*0df0*/  S2UR UR7, SR_CgaCtaId ;  /* 0x00000000000779c3 */ /* 0x000e620000008800 */
[----:B------:R-:W-:-:S02]  /*0e00*/  UMOV UR6, 0x400 ;  /* 0x0000040000067882 */ /* 0x000fc40000000000 */
[----:B-1----:R-:W-:-:S06]  /*0e10*/  ULEA UR6, UR7, UR6, 0x18 ;  /* 0x0000000607067291 */ /* 0x002fcc000f8ec0ff */
[----:B------:R-:W-:-:S05]  /*0e20*/  IADD3 R17, PT, PT, R10, UR6, R11 ;  /* 0x000000060a117c10 */ /* 0x000fca000fffe00b */
[----:B------:R-:W1:Y:S04]  /*0e30*/  LDS.U8 R18, [R17] ;  /* 0x0000000011127984 */ /* 0x000e680000000000 */
[----:B------:R-:W0:Y:S01]  /*0e40*/  LDS.U8 R20, [R17+0x1] ;  /* 0x0000010011147984 */ /* 0x000e220000000000 */
[----:B------:R-:W-:Y:S01]  /*0e50*/  VIADD R11, R11, 0x2 ;  /* 0x000000020b0b7836 */ /* 0x000fe20000000000 */
[----:B-1----:R-:W-:Y:S02]  /*0e60*/  I2FP.F32.U32 R19, R18 ;  /* 0x0000001200137245 */ /* 0x002fe40000201000 */
[----:B0-----:R-:W-:-:S03]  /*0e70*/  I2FP.F32.U32 R5, R20 ;  /* 0x0000001400057245 */ /* 0x001fc60000201000 */
[----:B---3--:R-:W-:Y:S01]  /*0e80*/  FFMA R4, R4, R19, R21 ;  /* 0x0000001304047223 */ /* 0x008fe20000000015 */
[----:B--2---:R-:W-:-:S03]  /*0e90*/  FFMA R2, R19, R2, R16 ;  /* 0x0000000213027223 */ /* 0x004fc60000000010 */
[----:B----4-:R-:W-:Y:S01]  /*0ea0*/  FFMA R21, R13, R5, R4 ;  /* 0x000000050d157223 */ /* 0x010fe20000000004 */
[----:B-----5:R-:W-:-:S07]  /*0eb0*/  FFMA R16, R5, R14, R2 ;  /* 0x0000000e05107223 */ /* 0x020fce0000000002 */
.L_x_30:
[----:B------:R-:W-:Y:S05]  /*0ec0*/  BRA.U !UP2, `(.L_x_28) ;  /* 0x000000010a3c7547 */ /* 0x000fea000b800000 */
[----:B------:R-:W0:Y:S01]  /*0ed0*/  LDC.64 R2, c[0x0][0x390] ;  /* 0x0000e400ff027b82 */ /* 0x000e220000000a00 */
[----:B------:R-:W-:-:S07]  /*0ee0*/  IADD3 R13, PT, PT, R11, UR18, RZ ;  /* 0x000000120b0d7c10 */ /* 0x000fce000fffe0ff */
[----:B------:R-:W1:Y:S01]  /*0ef0*/  LDC.64 R4, c[0x0][0x398] ;  /* 0x0000e600ff047b82 */ /* 0x000e620000000a00 */
[----:B0-----:R-:W-:-:S06]  /*0f00*/  IMAD.WIDE.U32 R2, R13, 0x4, R2 ;  /* 0x000000040d027825 */ /* 0x001fcc00078e0002 */
[----:B------:R-:W2:Y:S01]  /*0f10*/  LDG.E R2, desc[UR14][R2.64] ;  /* 0x0000000e02027981 */ /* 0x000ea2000c1e1900 */
[----:B-1----:R-:W-:-:S06]  /*0f20*/  IMAD.WIDE.U32 R4, R13, 0x4, R4 ;  /* 0x000000040d047825 */ /* 0x002fcc00078e0004 */
[----:B------:R-:W3:Y:S01]  /*0f30*/  LDG.E R4, desc[UR14][R4.64] ;  /* 0x0000000e04047981 */ /* 0x000ee2000c1e1900 */
[----:B------:R-:W0:Y:S01]  /*0f40*/  S2UR UR7, SR_CgaCtaId ;  /* 0x00000000000779c3 */ /* 0x000e220000008800 */
[----:B------:R-:W-:Y:S02]  /*0f50*/  UMOV UR6, 0x400 ;  /* 0x0000040000067882 */ /* 0x000fe40000000000 */
[----:B0-----:R-:W-:-:S06]  /*0f60*/  ULEA UR6, UR7, UR6, 0x18 ;  /* 0x0000000607067291 */ /* 0x001fcc000f8ec0ff */
[----:B------:R-:W-:-:S06]  /*0f70*/  IADD3 R10, PT, PT, R10, UR6, R11 ;  /* 0x000000060a0a7c10 */ /* 0x000fcc000fffe00b */
[----:B------:R-:W0:Y:S02]  /*0f80*/  LDS.U8 R10, [R10] ;  /* 0x000000000a0a7984 */ /* 0x000e240000000000 */
[----:B0-----:R-:W-:-:S05]  /*0f90*/  I2FP.F32.U32 R11, R10 ;  /* 0x0000000a000b7245 */ /* 0x001fca0000201000 */
[----:B--2---:R-:W-:Y:S01]  /*0fa0*/  FFMA R21, R2, R11, R21 ;  /* 0x0000000b02157223 */ /* 0x004fe20000000015 */
[----:B---3--:R-:W-:-:S07]  /*0fb0*/  FFMA R16, R11, R4, R16 ;  /* 0x000000040b107223 */ /* 0x008fce0000000010 */
.L_x_28:
[----:B------:R-:W-:Y:S05]  /*0fc0*/  BRA.U UP0, `(.L_x_31) ;  /* 0xfffffff5001c7547 */ /* 0x000fea000b83ffff */
.L_x_25:
[----:B0-----:R-:W0:Y:S01]  /*0fd0*/  LDC.64 R2, c[0x0][0x3a8] ;  /* 0x0000ea00ff027b82 */ /* 0x001e220000000a00 */
[----:B------:R-:W1:Y:S01]  /*0fe0*/  LDCU UR4, c[0x0][0x388] ;  /* 0x00007100ff0477ac */ /* 0x000e620008000800 */
[----:B------:R-:W-:Y:S01]  /*0ff0*/  FADD R21, |R16|, |R21| ;  /* 0x4000001510157221 */ /* 0x000fe20000000200 */
[----:B-1----:R-:W-:-:S04]  /*1000*/  IMAD R9, R8, UR4, R9 ;  /* 0x0000000408097c24 */ /* 0x002fc8000f8e0209 */
[----:B0-----:R-:W-:-:S05]  /*1010*/  IMAD.WIDE R2, R9, 0x4, R2 ;  /* 0x0000000409027825 */ /* 0x001fca00078e0202 */
[----:B------:R-:W-:Y:S01]  /*1020*/  STG.E desc[UR14][R2.64], R21 ;  /* 0x0000001502007986 */ /* 0x000fe2000c10190e */
[----:B------:R-:W-:Y:S05]  /*1030*/  EXIT ;  /* 0x000000000000794d */ /* 0x000fea0003800000 */
.L_x_32:
        /* <DEDUP_REMOVED lines=12> */
.L_x_35:


//--------------------- .text._Z21convertRgb2GrayKernelPhiiS_ --------------------------
	.section	.text._Z21convertRgb2GrayKernelPhiiS_,"ax",@progbits
	.align	128
        .global         _Z21convertRgb2GrayKernelPhiiS_
        .type           _Z21convertRgb2GrayKernelPhiiS_,@function
        .size           _Z21convertRgb2GrayKernelPhiiS_,(.L_x_36 - _Z21convertRgb2GrayKernelPhiiS_)
        .other          _Z21convertRgb2GrayKernelPhiiS_,@"STO_CUDA_ENTRY STV_DEFAULT"
_Z21convertRgb2GrayKernelPhiiS_:
.text._Z21convertRgb2GrayKernelPhiiS_:
[----:B------:R-:W-:Y:S01]  /*0000*/  LDC R1, c[0x0][0x37c] ;  /* 0x0000df00ff017b82 */ /* 0x000fe20000000800 */
[----:B------:R-:W0:Y:S07]  /*0010*/  S2R R3, SR_TID.Y ;  /* 0x0000000000037919 */ /* 0x000e2e0000002200 */
[----:B------:R-:W0:Y:S01]  /*0020*/  S2UR UR4, SR_CTAID.Y ;  /* 0x00000000000479c3 */ /* 0x000e220000002600 */
[----:B------:R-:W1:Y:S01]  /*0030*/  LDCU.64 UR6, c[0x0][0x388] ;  /* 0x00007100ff0677ac */ /* 0x000e620008000a00 */
[----:B------:R-:W2:Y:S06]  /*0040*/  S2R R5, SR_TID.X ;  /* 0x0000000000057919 */ /* 0x000eac0000002100 */
[----:B------:R-:W0:Y:S08]  /*0050*/  LDC R0, c[0x0][0x364] ;  /* 0x0000d900ff007b82 */ /* 0x000e300000000800 */
[----:B------:R-:W2:Y:S08]  /*0060*/  S2UR UR5, SR_CTAID.X ;  /* 0x00000000000579c3 */ /* 0x000eb00000002500 */
[----:B------:R-:W2:Y:S01]  /*0070*/  LDC R2, c[0x0][0x360] ;  /* 0x0000d800ff027b82 */ /* 0x000ea20000000800 */
[----:B0-----:R-:W-:-:S05]  /*0080*/  IMAD R0, R0, UR4, R3 ;  /* 0x0000000400007c24 */ /* 0x001fca000f8e0203 */
[----:B-1----:R-:W-:Y:S01]  /*0090*/  ISETP.GE.AND P0, PT, R0, UR7, PT ;  /* 0x0000000700007c0c */ /* 0x002fe2000bf06270 */
[----:B--2---:R-:W-:-:S05]  /*00a0*/  IMAD R3, R2, UR5, R5 ;  /* 0x0000000502037c24 */ /* 0x004fca000f8e0205 */
[----:B------:R-:W-:-:S13]  /*00b0*/  ISETP.GE.OR P0, PT, R3, UR6, P0 ;  /* 0x0000000603007c0c */ /* 0x000fda0008706670 */
[----:B------:R-:W-:Y:S05]  /*00c0*/  @P0 EXIT ;  /* 0x000000000000094d */ /* 0x000fea0003800000 */
[----:B------:R-:W0:Y:S01]  /*00d0*/  LDCU.64 UR8, c[0x0][0x380] ;  /* 0x00007000ff0877ac */ /* 0x000e220008000a00 */
[----:B------:R-:W-:Y:S01]  /*00e0*/  IMAD R0, R0, UR6, R3 ;  /* 0x0000000600007c24 */ /* 0x000fe2000f8e0203 */
[----:B------:R-:W1:Y:S03]  /*00f0*/  LDCU.64 UR4, c[0x0][0x358] ;  /* 0x00006b00ff0477ac */ /* 0x000e660008000a00 */
[----:B------:R-:W-:-:S05]  /*0100*/  IMAD R3, R0, 0x3, RZ ;  /* 0x0000000300037824 */ /* 0x000fca00078e02ff */
[----:B0-----:R-:W-:-:S04]  /*0110*/  IADD3 R2, P0, PT, R3, UR8, RZ ;  /* 0x0000000803027c10 */ /* 0x001fc8000ff1e0ff */
[----:B------:R-:W-:Y:S01]  /*0120*/  LEA.HI.X.SX32 R3, R3, UR9, 0x1, P0 ;  /* 0x0000000903037c11 */ /* 0x000fe200080f0eff */
[----:B------:R-:W0:Y:S04]  /*0130*/  LDCU.64 UR8, c[0x0][0x390] ;  /* 0x00007200ff0877ac */ /* 0x000e280008000a00 */
[----:B-1----:R-:W2:Y:S04]  /*0140*/  LDG.E.U8 R5, desc[UR4][R2.64+0x1] ;  /* 0x0000010402057981 */ /* 0x002ea8000c1e1100 */
[----:B------:R-:W3:Y:S04]  /*0150*/  LDG.E.U8 R4, desc[UR4][R2.64] ;  /* 0x0000000402047981 */ /* 0x000ee8000c1e1100 */
[----:B------:R-:W4:Y:S01]  /*0160*/  LDG.E.U8 R6, desc[UR4][R2.64+0x2] ;  /* 0x0000020402067981 */ /* 0x000f22000c1e1100 */
[----:B--2---:R-:W-:-:S02]  /*0170*/  I2FP.F32.U32 R5, R5 ;  /* 0x0000000500057245 */ /* 0x004fc40000201000 */
[----:B---3--:R-:W-:-:S03]  /*0180*/  I2FP.F32.U32 R4, R4 ;  /* 0x0000000400047245 */ /* 0x008fc60000201000 */
[----:B------:R-:W-:Y:S01]  /*0190*/  FMUL R5, R5, 0.58700001239776611328 ;  /* 0x3f1645a205057820 */ /* 0x000fe20000400000 */
[----:B----4-:R-:W-:-:S03]  /*01a0*/  I2FP.F32.U32 R7, R6 ;  /* 0x0000000600077245 */ /* 0x010fc60000201000 */
[----:B------:R-:W-:-:S04]  /*01b0*/  FFMA R4, R4, 0.29899999499320983887, R5 ;  /* 0x3e99168704047823 */ /* 0x000fc80000000005 */
[----:B------:R-:W-:Y:S01]  /*01c0*/  FFMA R7, R7, 0.11400000005960464478, R4 ;  /* 0x3de978d507077823 */ /* 0x000fe20000000004 */
[----:B0-----:R-:W-:-:S04]  /*01d0*/  IADD3 R4, P0, PT, R0, UR8, RZ ;  /* 0x0000000800047c10 */ /* 0x001fc8000ff1e0ff */
[----:B------:R-:W-:Y:S01]  /*01e0*/  LEA.HI.X.SX32 R5, R0, UR9, 0x1, P0 ;  /* 0x0000000900057c11 */ /* 0x000fe200080f0eff */
[----:B------:R-:W0:Y:S04]  /*01f0*/  F2I.U32.TRUNC.NTZ R7, R7 ;  /* 0x0000000700077305 */ /* 0x000e28000020f000 */
[----:B0-----:R-:W-:Y:S01]  /*0200*/  STG.E.U8 desc[UR4][R4.64], R7 ;  /* 0x0000000704007986 */ /* 0x001fe2000c101104 */
[----:B------:R-:W-:Y:S05]  /*0210*/  EXIT ;  /* 0x000000000000794d */ /* 0x000fea0003800000 */
.L_x_33:
        /* <DEDUP_REMOVED lines=14> */
.L_x_36:


//--------------------- .nv.shared._Z32calcCumulativeEnergyMatrixKernelPfiiS_ --------------------------
	.section	.nv.shared._Z32calcCumulativeEnergyMatrixKernelPfiiS_,"aw",@nobits
	.sectionflags	@""
	.align	16
	.zero		1024


//--------------------- .nv.shared.reserved.0     --------------------------
	.section	.nv.shared.reserved.0,"aw",@nobits
	.weak		__nv_reservedSMEM_offset_0_alias
	.size		__nv_reservedSMEM_offset_0_alias, 0, 64
	.other		__nv_reservedSMEM_offset_0_alias,@"STO_CUDA_RESERVED_SHARED STV_DEFAULT"
__nv_reservedSMEM_offset_0_alias:
	.zero		0
	.zero		64


//--------------------- .nv.shared._Z17convolutionKernelPhiiPfS0_iS0_ --------------------------
	.section	.nv.shared._Z17convolutionKernelPhiiPfS0_iS0_,"aw",@nobits
	.sectionflags	@""
	.align	16
	.zero		1024


//--------------------- .nv.shared._Z21convertRgb2GrayKernelPhiiS_ --------------------------
	.section	.nv.shared._Z21convertRgb2GrayKernelPhiiS_,"aw",@nobits
	.sectionflags	@""
	.align	16
	.zero		1024


//--------------------- .nv.constant0._Z32calcCumulativeEnergyMatrixKernelPfiiS_ --------------------------
	.section	.nv.constant0._Z32calcCumulativeEnergyMatrixKernelPfiiS_,"a",@progbits
	.sectionflags	@""
	.align	4
.nv.constant0._Z32calcCumulativeEnergyMatrixKernelPfiiS_:
	.zero		920


//--------------------- .nv.constant0._Z17convolutionKernelPhiiPfS0_iS0_ --------------------------
	.section	.nv.constant0._Z17convolutionKernelPhiiPfS0_iS0_,"a",@progbits
	.sectionflags	@""
	.align	4
.nv.constant0._Z17convolutionKernelPhiiPfS0_iS0_:
	.zero		944


//--------------------- .nv.constant0._Z21convertRgb2GrayKernelPhiiS_ --------------------------
	.section	.nv.constant0._Z21convertRgb2GrayKernelPhiiS_,"a",@progbits
	.sectionflags	@""
	.align	4
.nv.constant0._Z21convertRgb2GrayKernelPhiiS_:
	.zero		920


//--------------------- SYMBOLS --------------------------

	.type		.nv.reservedSmem.offset0,@object
	.size		.nv.reservedSmem.offset0,0x4
	.type		.nv.reservedSmem.cap,@object
	.size		.nv.reservedSmem.cap,0x4
